//
// Generated by NVIDIA NVVM Compiler
//
// Compiler Build ID: CL-36424714
// Cuda compilation tools, release 13.0, V13.0.88
// Based on NVVM 20.0.0
//

.version 9.0
.target sm_100
.address_size 64

	// .globl	_Z13softmaxKernelPfS_ii

.visible .entry _Z13softmaxKernelPfS_ii(
	.param .u64 .ptr .align 1 _Z13softmaxKernelPfS_ii_param_0,
	.param .u64 .ptr .align 1 _Z13softmaxKernelPfS_ii_param_1,
	.param .u32 _Z13softmaxKernelPfS_ii_param_2,
	.param .u32 _Z13softmaxKernelPfS_ii_param_3
)
{
	.reg .pred 	%p<29>;
	.reg .b32 	%r<146>;
	.reg .b32 	%f<496>;
	.reg .b64 	%rd<37>;

	ld.param.u64 	%rd7, [_Z13softmaxKernelPfS_ii_param_0];
	ld.param.u64 	%rd8, [_Z13softmaxKernelPfS_ii_param_1];
	ld.param.u32 	%r52, [_Z13softmaxKernelPfS_ii_param_2];
	ld.param.u32 	%r51, [_Z13softmaxKernelPfS_ii_param_3];
	cvta.to.global.u64 	%rd1, %rd8;
	cvta.to.global.u64 	%rd2, %rd7;
	mov.u32 	%r53, %ctaid.x;
	mov.u32 	%r54, %ntid.x;
	mov.u32 	%r55, %tid.x;
	mad.lo.s32 	%r1, %r53, %r54, %r55;
	setp.ge.s32 	%p1, %r1, %r52;
	@%p1 bra 	$L__BB0_38;
	setp.lt.s32 	%p2, %r51, 1;
	mov.f32 	%f486, 0fFF800000;
	@%p2 bra 	$L__BB0_14;
	mul.lo.s32 	%r2, %r51, %r1;
	and.b32  	%r3, %r51, 15;
	setp.lt.u32 	%p3, %r51, 16;
	mov.f32 	%f486, 0fFF800000;
	mov.b32 	%r129, 0;
	@%p3 bra 	$L__BB0_5;
	and.b32  	%r129, %r51, 2147483632;
	neg.s32 	%r135, %r129;
	add.s64 	%rd3, %rd2, 32;
	mov.f32 	%f486, 0fFF800000;
	mov.u32 	%r134, %r2;
$L__BB0_4:
	.pragma "nounroll";
	mul.wide.s32 	%rd9, %r134, 4;
	add.s64 	%rd10, %rd3, %rd9;
	ld.global.nc.f32 	%f30, [%rd10+-32];
	max.f32 	%f31, %f486, %f30;
	ld.global.nc.f32 	%f32, [%rd10+-28];
	max.f32 	%f33, %f31, %f32;
	ld.global.nc.f32 	%f34, [%rd10+-24];
	max.f32 	%f35, %f33, %f34;
	ld.global.nc.f32 	%f36, [%rd10+-20];
	max.f32 	%f37, %f35, %f36;
	ld.global.nc.f32 	%f38, [%rd10+-16];
	max.f32 	%f39, %f37, %f38;
	ld.global.nc.f32 	%f40, [%rd10+-12];
	max.f32 	%f41, %f39, %f40;
	ld.global.nc.f32 	%f42, [%rd10+-8];
	max.f32 	%f43, %f41, %f42;
	ld.global.nc.f32 	%f44, [%rd10+-4];
	max.f32 	%f45, %f43, %f44;
	ld.global.nc.f32 	%f46, [%rd10];
	max.f32 	%f47, %f45, %f46;
	ld.global.nc.f32 	%f48, [%rd10+4];
	max.f32 	%f49, %f47, %f48;
	ld.global.nc.f32 	%f50, [%rd10+8];
	max.f32 	%f51, %f49, %f50;
	ld.global.nc.f32 	%f52, [%rd10+12];
	max.f32 	%f53, %f51, %f52;
	ld.global.nc.f32 	%f54, [%rd10+16];
	max.f32 	%f55, %f53, %f54;
	ld.global.nc.f32 	%f56, [%rd10+20];
	max.f32 	%f57, %f55, %f56;
	ld.global.nc.f32 	%f58, [%rd10+24];
	max.f32 	%f59, %f57, %f58;
	ld.global.nc.f32 	%f60, [%rd10+28];
	max.f32 	%f486, %f59, %f60;
	add.s32 	%r135, %r135, 16;
	add.s32 	%r134, %r134, 16;
	setp.eq.s32 	%p4, %r135, 0;
	@%p4 bra 	$L__BB0_5;
	bra.uni 	$L__BB0_4;
$L__BB0_5:
	setp.eq.s32 	%p5, %r3, 0;
	@%p5 bra 	$L__BB0_14;
	and.b32  	%r7, %r51, 7;
	setp.lt.u32 	%p6, %r3, 8;
	@%p6 bra 	$L__BB0_8;
	add.s32 	%r57, %r129, %r2;
	mul.wide.s32 	%rd11, %r57, 4;
	add.s64 	%rd12, %rd2, %rd11;
	ld.global.nc.f32 	%f62, [%rd12];
	max.f32 	%f63, %f486, %f62;
	ld.global.nc.f32 	%f64, [%rd12+4];
	max.f32 	%f65, %f63, %f64;
	ld.global.nc.f32 	%f66, [%rd12+8];
	max.f32 	%f67, %f65, %f66;
	ld.global.nc.f32 	%f68, [%rd12+12];
	max.f32 	%f69, %f67, %f68;
	ld.global.nc.f32 	%f70, [%rd12+16];
	max.f32 	%f71, %f69, %f70;
	ld.global.nc.f32 	%f72, [%rd12+20];
	max.f32 	%f73, %f71, %f72;
	ld.global.nc.f32 	%f74, [%rd12+24];
	max.f32 	%f75, %f73, %f74;
	ld.global.nc.f32 	%f76, [%rd12+28];
	max.f32 	%f486, %f75, %f76;
	add.s32 	%r129, %r129, 8;
$L__BB0_8:
	setp.eq.s32 	%p7, %r7, 0;
	@%p7 bra 	$L__BB0_14;
	and.b32  	%r10, %r51, 3;
	setp.lt.u32 	%p8, %r7, 4;
	@%p8 bra 	$L__BB0_11;
	add.s32 	%r58, %r129, %r2;
	mul.wide.s32 	%rd13, %r58, 4;
	add.s64 	%rd14, %rd2, %rd13;
	ld.global.nc.f32 	%f78, [%rd14];
	max.f32 	%f79, %f486, %f78;
	ld.global.nc.f32 	%f80, [%rd14+4];
	max.f32 	%f81, %f79, %f80;
	ld.global.nc.f32 	%f82, [%rd14+8];
	max.f32 	%f83, %f81, %f82;
	ld.global.nc.f32 	%f84, [%rd14+12];
	max.f32 	%f486, %f83, %f84;
	add.s32 	%r129, %r129, 4;
$L__BB0_11:
	setp.eq.s32 	%p9, %r10, 0;
	@%p9 bra 	$L__BB0_14;
	add.s32 	%r133, %r129, %r2;
	neg.s32 	%r132, %r10;
$L__BB0_13:
	.pragma "nounroll";
	mul.wide.s32 	%rd15, %r133, 4;
	add.s64 	%rd16, %rd2, %rd15;
	ld.global.nc.f32 	%f85, [%rd16];
	max.f32 	%f486, %f486, %f85;
	add.s32 	%r133, %r133, 1;
	add.s32 	%r132, %r132, 1;
	setp.ne.s32 	%p10, %r132, 0;
	@%p10 bra 	$L__BB0_13;
$L__BB0_14:
	setp.lt.s32 	%p11, %r51, 1;
	mov.f32 	%f494, 0f00000000;
	@%p11 bra 	$L__BB0_26;
	mul.lo.s32 	%r19, %r51, %r1;
	and.b32  	%r20, %r51, 7;
	setp.lt.u32 	%p12, %r51, 8;
	mov.f32 	%f494, 0f00000000;
	mov.b32 	%r136, 0;
	@%p12 bra 	$L__BB0_18;
	and.b32  	%r136, %r51, 2147483640;
	neg.s32 	%r140, %r136;
	add.s64 	%rd4, %rd2, 16;
	mov.f32 	%f494, 0f00000000;
	mov.u32 	%r139, %r19;
$L__BB0_17:
	.pragma "nounroll";
	mul.wide.s32 	%rd17, %r139, 4;
	add.s64 	%rd18, %rd4, %rd17;
	ld.global.nc.f32 	%f90, [%rd18+-16];
	sub.f32 	%f91, %f90, %f486;
	fma.rn.f32 	%f92, %f91, 0f3BBB989D, 0f3F000000;
	cvt.sat.f32.f32 	%f93, %f92;
	mov.f32 	%f94, 0f4B400001;
	mov.f32 	%f95, 0f437C0000;
	fma.rm.f32 	%f96, %f93, %f95, %f94;
	add.f32 	%f97, %f96, 0fCB40007F;
	neg.f32 	%f98, %f97;
	fma.rn.f32 	%f99, %f91, 0f3FB8AA3B, %f98;
	fma.rn.f32 	%f100, %f91, 0f32A57060, %f99;
	mov.b32 	%r60, %f96;
	shl.b32 	%r61, %r60, 23;
	mov.b32 	%f101, %r61;
	ex2.approx.ftz.f32 	%f102, %f100;
	fma.rn.f32 	%f103, %f102, %f101, %f494;
	ld.global.nc.f32 	%f104, [%rd18+-12];
	sub.f32 	%f105, %f104, %f486;
	fma.rn.f32 	%f106, %f105, 0f3BBB989D, 0f3F000000;
	cvt.sat.f32.f32 	%f107, %f106;
	fma.rm.f32 	%f108, %f107, %f95, %f94;
	add.f32 	%f109, %f108, 0fCB40007F;
	neg.f32 	%f110, %f109;
	fma.rn.f32 	%f111, %f105, 0f3FB8AA3B, %f110;
	fma.rn.f32 	%f112, %f105, 0f32A57060, %f111;
	mov.b32 	%r62, %f108;
	shl.b32 	%r63, %r62, 23;
	mov.b32 	%f113, %r63;
	ex2.approx.ftz.f32 	%f114, %f112;
	fma.rn.f32 	%f115, %f114, %f113, %f103;
	ld.global.nc.f32 	%f116, [%rd18+-8];
	sub.f32 	%f117, %f116, %f486;
	fma.rn.f32 	%f118, %f117, 0f3BBB989D, 0f3F000000;
	cvt.sat.f32.f32 	%f119, %f118;
	fma.rm.f32 	%f120, %f119, %f95, %f94;
	add.f32 	%f121, %f120, 0fCB40007F;
	neg.f32 	%f122, %f121;
	fma.rn.f32 	%f123, %f117, 0f3FB8AA3B, %f122;
	fma.rn.f32 	%f124, %f117, 0f32A57060, %f123;
	mov.b32 	%r64, %f120;
	shl.b32 	%r65, %r64, 23;
	mov.b32 	%f125, %r65;
	ex2.approx.ftz.f32 	%f126, %f124;
	fma.rn.f32 	%f127, %f126, %f125, %f115;
	ld.global.nc.f32 	%f128, [%rd18+-4];
	sub.f32 	%f129, %f128, %f486;
	fma.rn.f32 	%f130, %f129, 0f3BBB989D, 0f3F000000;
	cvt.sat.f32.f32 	%f131, %f130;
	fma.rm.f32 	%f132, %f131, %f95, %f94;
	add.f32 	%f133, %f132, 0fCB40007F;
	neg.f32 	%f134, %f133;
	fma.rn.f32 	%f135, %f129, 0f3FB8AA3B, %f134;
	fma.rn.f32 	%f136, %f129, 0f32A57060, %f135;
	mov.b32 	%r66, %f132;
	shl.b32 	%r67, %r66, 23;
	mov.b32 	%f137, %r67;
	ex2.approx.ftz.f32 	%f138, %f136;
	fma.rn.f32 	%f139, %f138, %f137, %f127;
	ld.global.nc.f32 	%f140, [%rd18];
	sub.f32 	%f141, %f140, %f486;
	fma.rn.f32 	%f142, %f141, 0f3BBB989D, 0f3F000000;
	cvt.sat.f32.f32 	%f143, %f142;
	fma.rm.f32 	%f144, %f143, %f95, %f94;
	add.f32 	%f145, %f144, 0fCB40007F;
	neg.f32 	%f146, %f145;
	fma.rn.f32 	%f147, %f141, 0f3FB8AA3B, %f146;
	fma.rn.f32 	%f148, %f141, 0f32A57060, %f147;
	mov.b32 	%r68, %f144;
	shl.b32 	%r69, %r68, 23;
	mov.b32 	%f149, %r69;
	ex2.approx.ftz.f32 	%f150, %f148;
	fma.rn.f32 	%f151, %f150, %f149, %f139;
	ld.global.nc.f32 	%f152, [%rd18+4];
	sub.f32 	%f153, %f152, %f486;
	fma.rn.f32 	%f154, %f153, 0f3BBB989D, 0f3F000000;
	cvt.sat.f32.f32 	%f155, %f154;
	fma.rm.f32 	%f156, %f155, %f95, %f94;
	add.f32 	%f157, %f156, 0fCB40007F;
	neg.f32 	%f158, %f157;
	fma.rn.f32 	%f159, %f153, 0f3FB8AA3B, %f158;
	fma.rn.f32 	%f160, %f153, 0f32A57060, %f159;
	mov.b32 	%r70, %f156;
	shl.b32 	%r71, %r70, 23;
	mov.b32 	%f161, %r71;
	ex2.approx.ftz.f32 	%f162, %f160;
	fma.rn.f32 	%f163, %f162, %f161, %f151;
	ld.global.nc.f32 	%f164, [%rd18+8];
	sub.f32 	%f165, %f164, %f486;
	fma.rn.f32 	%f166, %f165, 0f3BBB989D, 0f3F000000;
	cvt.sat.f32.f32 	%f167, %f166;
	fma.rm.f32 	%f168, %f167, %f95, %f94;
	add.f32 	%f169, %f168, 0fCB40007F;
	neg.f32 	%f170, %f169;
	fma.rn.f32 	%f171, %f165, 0f3FB8AA3B, %f170;
	fma.rn.f32 	%f172, %f165, 0f32A57060, %f171;
	mov.b32 	%r72, %f168;
	shl.b32 	%r73, %r72, 23;
	mov.b32 	%f173, %r73;
	ex2.approx.ftz.f32 	%f174, %f172;
	fma.rn.f32 	%f175, %f174, %f173, %f163;
	ld.global.nc.f32 	%f176, [%rd18+12];
	sub.f32 	%f177, %f176, %f486;
	fma.rn.f32 	%f178, %f177, 0f3BBB989D, 0f3F000000;
	cvt.sat.f32.f32 	%f179, %f178;
	fma.rm.f32 	%f180, %f179, %f95, %f94;
	add.f32 	%f181, %f180, 0fCB40007F;
	neg.f32 	%f182, %f181;
	fma.rn.f32 	%f183, %f177, 0f3FB8AA3B, %f182;
	fma.rn.f32 	%f184, %f177, 0f32A57060, %f183;
	mov.b32 	%r74, %f180;
	shl.b32 	%r75, %r74, 23;
	mov.b32 	%f185, %r75;
	ex2.approx.ftz.f32 	%f186, %f184;
	fma.rn.f32 	%f494, %f186, %f185, %f175;
	add.s32 	%r140, %r140, 8;
	add.s32 	%r139, %r139, 8;
	setp.eq.s32 	%p13, %r140, 0;
	@%p13 bra 	$L__BB0_18;
	bra.uni 	$L__BB0_17;
$L__BB0_18:
	setp.eq.s32 	%p14, %r20, 0;
	@%p14 bra 	$L__BB0_26;
	and.b32  	%r28, %r51, 3;
	setp.lt.u32 	%p15, %r20, 4;
	@%p15 bra 	$L__BB0_21;
	add.s32 	%r76, %r136, %r19;
	mul.wide.s32 	%rd19, %r76, 4;
	add.s64 	%rd20, %rd2, %rd19;
	ld.global.nc.f32 	%f188, [%rd20];
	sub.f32 	%f189, %f188, %f486;
	fma.rn.f32 	%f190, %f189, 0f3BBB989D, 0f3F000000;
	cvt.sat.f32.f32 	%f191, %f190;
	mov.f32 	%f192, 0f4B400001;
	mov.f32 	%f193, 0f437C0000;
	fma.rm.f32 	%f194, %f191, %f193, %f192;
	add.f32 	%f195, %f194, 0fCB40007F;
	neg.f32 	%f196, %f195;
	fma.rn.f32 	%f197, %f189, 0f3FB8AA3B, %f196;
	fma.rn.f32 	%f198, %f189, 0f32A57060, %f197;
	mov.b32 	%r77, %f194;
	shl.b32 	%r78, %r77, 23;
	mov.b32 	%f199, %r78;
	ex2.approx.ftz.f32 	%f200, %f198;
	fma.rn.f32 	%f201, %f200, %f199, %f494;
	ld.global.nc.f32 	%f202, [%rd20+4];
	sub.f32 	%f203, %f202, %f486;
	fma.rn.f32 	%f204, %f203, 0f3BBB989D, 0f3F000000;
	cvt.sat.f32.f32 	%f205, %f204;
	fma.rm.f32 	%f206, %f205, %f193, %f192;
	add.f32 	%f207, %f206, 0fCB40007F;
	neg.f32 	%f208, %f207;
	fma.rn.f32 	%f209, %f203, 0f3FB8AA3B, %f208;
	fma.rn.f32 	%f210, %f203, 0f32A57060, %f209;
	mov.b32 	%r79, %f206;
	shl.b32 	%r80, %r79, 23;
	mov.b32 	%f211, %r80;
	ex2.approx.ftz.f32 	%f212, %f210;
	fma.rn.f32 	%f213, %f212, %f211, %f201;
	ld.global.nc.f32 	%f214, [%rd20+8];
	sub.f32 	%f215, %f214, %f486;
	fma.rn.f32 	%f216, %f215, 0f3BBB989D, 0f3F000000;
	cvt.sat.f32.f32 	%f217, %f216;
	fma.rm.f32 	%f218, %f217, %f193, %f192;
	add.f32 	%f219, %f218, 0fCB40007F;
	neg.f32 	%f220, %f219;
	fma.rn.f32 	%f221, %f215, 0f3FB8AA3B, %f220;
	fma.rn.f32 	%f222, %f215, 0f32A57060, %f221;
	mov.b32 	%r81, %f218;
	shl.b32 	%r82, %r81, 23;
	mov.b32 	%f223, %r82;
	ex2.approx.ftz.f32 	%f224, %f222;
	fma.rn.f32 	%f225, %f224, %f223, %f213;
	ld.global.nc.f32 	%f226, [%rd20+12];
	sub.f32 	%f227, %f226, %f486;
	fma.rn.f32 	%f228, %f227, 0f3BBB989D, 0f3F000000;
	cvt.sat.f32.f32 	%f229, %f228;
	fma.rm.f32 	%f230, %f229, %f193, %f192;
	add.f32 	%f231, %f230, 0fCB40007F;
	neg.f32 	%f232, %f231;
	fma.rn.f32 	%f233, %f227, 0f3FB8AA3B, %f232;
	fma.rn.f32 	%f234, %f227, 0f32A57060, %f233;
	mov.b32 	%r83, %f230;
	shl.b32 	%r84, %r83, 23;
	mov.b32 	%f235, %r84;
	ex2.approx.ftz.f32 	%f236, %f234;
	fma.rn.f32 	%f494, %f236, %f235, %f225;
	add.s32 	%r136, %r136, 4;
$L__BB0_21:
	setp.eq.s32 	%p16, %r28, 0;
	@%p16 bra 	$L__BB0_26;
	setp.eq.s32 	%p17, %r28, 1;
	@%p17 bra 	$L__BB0_24;
	add.s32 	%r85, %r136, %r19;
	mul.wide.s32 	%rd21, %r85, 4;
	add.s64 	%rd22, %rd2, %rd21;
	ld.global.nc.f32 	%f238, [%rd22];
	sub.f32 	%f239, %f238, %f486;
	fma.rn.f32 	%f240, %f239, 0f3BBB989D, 0f3F000000;
	cvt.sat.f32.f32 	%f241, %f240;
	mov.f32 	%f242, 0f4B400001;
	mov.f32 	%f243, 0f437C0000;
	fma.rm.f32 	%f244, %f241, %f243, %f242;
	add.f32 	%f245, %f244, 0fCB40007F;
	neg.f32 	%f246, %f245;
	fma.rn.f32 	%f247, %f239, 0f3FB8AA3B, %f246;
	fma.rn.f32 	%f248, %f239, 0f32A57060, %f247;
	mov.b32 	%r86, %f244;
	shl.b32 	%r87, %r86, 23;
	mov.b32 	%f249, %r87;
	ex2.approx.ftz.f32 	%f250, %f248;
	fma.rn.f32 	%f251, %f250, %f249, %f494;
	ld.global.nc.f32 	%f252, [%rd22+4];
	sub.f32 	%f253, %f252, %f486;
	fma.rn.f32 	%f254, %f253, 0f3BBB989D, 0f3F000000;
	cvt.sat.f32.f32 	%f255, %f254;
	fma.rm.f32 	%f256, %f255, %f243, %f242;
	add.f32 	%f257, %f256, 0fCB40007F;
	neg.f32 	%f258, %f257;
	fma.rn.f32 	%f259, %f253, 0f3FB8AA3B, %f258;
	fma.rn.f32 	%f260, %f253, 0f32A57060, %f259;
	mov.b32 	%r88, %f256;
	shl.b32 	%r89, %r88, 23;
	mov.b32 	%f261, %r89;
	ex2.approx.ftz.f32 	%f262, %f260;
	fma.rn.f32 	%f494, %f262, %f261, %f251;
	add.s32 	%r136, %r136, 2;
$L__BB0_24:
	and.b32  	%r90, %r51, 1;
	setp.eq.b32 	%p18, %r90, 1;
	not.pred 	%p19, %p18;
	@%p19 bra 	$L__BB0_26;
	add.s32 	%r91, %r136, %r19;
	mul.wide.s32 	%rd23, %r91, 4;
	add.s64 	%rd24, %rd2, %rd23;
	ld.global.nc.f32 	%f263, [%rd24];
	sub.f32 	%f264, %f263, %f486;
	fma.rn.f32 	%f265, %f264, 0f3BBB989D, 0f3F000000;
	cvt.sat.f32.f32 	%f266, %f265;
	mov.f32 	%f267, 0f4B400001;
	mov.f32 	%f268, 0f437C0000;
	fma.rm.f32 	%f269, %f266, %f268, %f267;
	add.f32 	%f270, %f269, 0fCB40007F;
	neg.f32 	%f271, %f270;
	fma.rn.f32 	%f272, %f264, 0f3FB8AA3B, %f271;
	fma.rn.f32 	%f273, %f264, 0f32A57060, %f272;
	mov.b32 	%r92, %f269;
	shl.b32 	%r93, %r92, 23;
	mov.b32 	%f274, %r93;
	ex2.approx.ftz.f32 	%f275, %f273;
	fma.rn.f32 	%f494, %f275, %f274, %f494;
$L__BB0_26:
	setp.lt.s32 	%p20, %r51, 1;
	@%p20 bra 	$L__BB0_38;
	mul.lo.s32 	%r33, %r51, %r1;
	and.b32  	%r34, %r51, 7;
	setp.lt.u32 	%p21, %r51, 8;
	mov.b32 	%r143, 0;
	@%p21 bra 	$L__BB0_30;
	and.b32  	%r143, %r51, 2147483640;
	neg.s32 	%r142, %r143;
	add.s64 	%rd5, %rd2, 16;
	add.s64 	%rd6, %rd1, 16;
	mov.u32 	%r141, %r33;
$L__BB0_29:
	.pragma "nounroll";
	mul.wide.s32 	%rd25, %r141, 4;
	add.s64 	%rd26, %rd5, %rd25;
	add.s64 	%rd27, %rd6, %rd25;
	ld.global.nc.f32 	%f276, [%rd26+-16];
	sub.f32 	%f277, %f276, %f486;
	fma.rn.f32 	%f278, %f277, 0f3BBB989D, 0f3F000000;
	cvt.sat.f32.f32 	%f279, %f278;
	mov.f32 	%f280, 0f4B400001;
	mov.f32 	%f281, 0f437C0000;
	fma.rm.f32 	%f282, %f279, %f281, %f280;
	add.f32 	%f283, %f282, 0fCB40007F;
	neg.f32 	%f284, %f283;
	fma.rn.f32 	%f285, %f277, 0f3FB8AA3B, %f284;
	fma.rn.f32 	%f286, %f277, 0f32A57060, %f285;
	mov.b32 	%r95, %f282;
	shl.b32 	%r96, %r95, 23;
	mov.b32 	%f287, %r96;
	ex2.approx.ftz.f32 	%f288, %f286;
	mul.f32 	%f289, %f288, %f287;
	div.rn.f32 	%f290, %f289, %f494;
	st.global.f32 	[%rd27+-16], %f290;
	ld.global.nc.f32 	%f291, [%rd26+-12];
	sub.f32 	%f292, %f291, %f486;
	fma.rn.f32 	%f293, %f292, 0f3BBB989D, 0f3F000000;
	cvt.sat.f32.f32 	%f294, %f293;
	fma.rm.f32 	%f295, %f294, %f281, %f280;
	add.f32 	%f296, %f295, 0fCB40007F;
	neg.f32 	%f297, %f296;
	fma.rn.f32 	%f298, %f292, 0f3FB8AA3B, %f297;
	fma.rn.f32 	%f299, %f292, 0f32A57060, %f298;
	mov.b32 	%r97, %f295;
	shl.b32 	%r98, %r97, 23;
	mov.b32 	%f300, %r98;
	ex2.approx.ftz.f32 	%f301, %f299;
	mul.f32 	%f302, %f301, %f300;
	div.rn.f32 	%f303, %f302, %f494;
	st.global.f32 	[%rd27+-12], %f303;
	ld.global.nc.f32 	%f304, [%rd26+-8];
	sub.f32 	%f305, %f304, %f486;
	fma.rn.f32 	%f306, %f305, 0f3BBB989D, 0f3F000000;
	cvt.sat.f32.f32 	%f307, %f306;
	fma.rm.f32 	%f308, %f307, %f281, %f280;
	add.f32 	%f309, %f308, 0fCB40007F;
	neg.f32 	%f310, %f309;
	fma.rn.f32 	%f311, %f305, 0f3FB8AA3B, %f310;
	fma.rn.f32 	%f312, %f305, 0f32A57060, %f311;
	mov.b32 	%r99, %f308;
	shl.b32 	%r100, %r99, 23;
	mov.b32 	%f313, %r100;
	ex2.approx.ftz.f32 	%f314, %f312;
	mul.f32 	%f315, %f314, %f313;
	div.rn.f32 	%f316, %f315, %f494;
	st.global.f32 	[%rd27+-8], %f316;
	ld.global.nc.f32 	%f317, [%rd26+-4];
	sub.f32 	%f318, %f317, %f486;
	fma.rn.f32 	%f319, %f318, 0f3BBB989D, 0f3F000000;
	cvt.sat.f32.f32 	%f320, %f319;
	fma.rm.f32 	%f321, %f320, %f281, %f280;
	add.f32 	%f322, %f321, 0fCB40007F;
	neg.f32 	%f323, %f322;
	fma.rn.f32 	%f324, %f318, 0f3FB8AA3B, %f323;
	fma.rn.f32 	%f325, %f318, 0f32A57060, %f324;
	mov.b32 	%r101, %f321;
	shl.b32 	%r102, %r101, 23;
	mov.b32 	%f326, %r102;
	ex2.approx.ftz.f32 	%f327, %f325;
	mul.f32 	%f328, %f327, %f326;
	div.rn.f32 	%f329, %f328, %f494;
	st.global.f32 	[%rd27+-4], %f329;
	ld.global.nc.f32 	%f330, [%rd26];
	sub.f32 	%f331, %f330, %f486;
	fma.rn.f32 	%f332, %f331, 0f3BBB989D, 0f3F000000;
	cvt.sat.f32.f32 	%f333, %f332;
	fma.rm.f32 	%f334, %f333, %f281, %f280;
	add.f32 	%f335, %f334, 0fCB40007F;
	neg.f32 	%f336, %f335;
	fma.rn.f32 	%f337, %f331, 0f3FB8AA3B, %f336;
	fma.rn.f32 	%f338, %f331, 0f32A57060, %f337;
	mov.b32 	%r103, %f334;
	shl.b32 	%r104, %r103, 23;
	mov.b32 	%f339, %r104;
	ex2.approx.ftz.f32 	%f340, %f338;
	mul.f32 	%f341, %f340, %f339;
	div.rn.f32 	%f342, %f341, %f494;
	st.global.f32 	[%rd27], %f342;
	ld.global.nc.f32 	%f343, [%rd26+4];
	sub.f32 	%f344, %f343, %f486;
	fma.rn.f32 	%f345, %f344, 0f3BBB989D, 0f3F000000;
	cvt.sat.f32.f32 	%f346, %f345;
	fma.rm.f32 	%f347, %f346, %f281, %f280;
	add.f32 	%f348, %f347, 0fCB40007F;
	neg.f32 	%f349, %f348;
	fma.rn.f32 	%f350, %f344, 0f3FB8AA3B, %f349;
	fma.rn.f32 	%f351, %f344, 0f32A57060, %f350;
	mov.b32 	%r105, %f347;
	shl.b32 	%r106, %r105, 23;
	mov.b32 	%f352, %r106;
	ex2.approx.ftz.f32 	%f353, %f351;
	mul.f32 	%f354, %f353, %f352;
	div.rn.f32 	%f355, %f354, %f494;
	st.global.f32 	[%rd27+4], %f355;
	ld.global.nc.f32 	%f356, [%rd26+8];
	sub.f32 	%f357, %f356, %f486;
	fma.rn.f32 	%f358, %f357, 0f3BBB989D, 0f3F000000;
	cvt.sat.f32.f32 	%f359, %f358;
	fma.rm.f32 	%f360, %f359, %f281, %f280;
	add.f32 	%f361, %f360, 0fCB40007F;
	neg.f32 	%f362, %f361;
	fma.rn.f32 	%f363, %f357, 0f3FB8AA3B, %f362;
	fma.rn.f32 	%f364, %f357, 0f32A57060, %f363;
	mov.b32 	%r107, %f360;
	shl.b32 	%r108, %r107, 23;
	mov.b32 	%f365, %r108;
	ex2.approx.ftz.f32 	%f366, %f364;
	mul.f32 	%f367, %f366, %f365;
	div.rn.f32 	%f368, %f367, %f494;
	st.global.f32 	[%rd27+8], %f368;
	ld.global.nc.f32 	%f369, [%rd26+12];
	sub.f32 	%f370, %f369, %f486;
	fma.rn.f32 	%f371, %f370, 0f3BBB989D, 0f3F000000;
	cvt.sat.f32.f32 	%f372, %f371;
	fma.rm.f32 	%f373, %f372, %f281, %f280;
	add.f32 	%f374, %f373, 0fCB40007F;
	neg.f32 	%f375, %f374;
	fma.rn.f32 	%f376, %f370, 0f3FB8AA3B, %f375;
	fma.rn.f32 	%f377, %f370, 0f32A57060, %f376;
	mov.b32 	%r109, %f373;
	shl.b32 	%r110, %r109, 23;
	mov.b32 	%f378, %r110;
	ex2.approx.ftz.f32 	%f379, %f377;
	mul.f32 	%f380, %f379, %f378;
	div.rn.f32 	%f381, %f380, %f494;
	st.global.f32 	[%rd27+12], %f381;
	add.s32 	%r142, %r142, 8;
	add.s32 	%r141, %r141, 8;
	setp.ne.s32 	%p22, %r142, 0;
	@%p22 bra 	$L__BB0_29;
$L__BB0_30:
	setp.eq.s32 	%p23, %r34, 0;
	@%p23 bra 	$L__BB0_38;
	and.b32  	%r46, %r51, 3;
	setp.lt.u32 	%p24, %r34, 4;
	@%p24 bra 	$L__BB0_33;
	add.s32 	%r111, %r143, %r33;
	mul.wide.s32 	%rd28, %r111, 4;
	add.s64 	%rd29, %rd2, %rd28;
	ld.global.nc.f32 	%f382, [%rd29];
	sub.f32 	%f383, %f382, %f486;
	fma.rn.f32 	%f384, %f383, 0f3BBB989D, 0f3F000000;
	cvt.sat.f32.f32 	%f385, %f384;
	mov.f32 	%f386, 0f4B400001;
	mov.f32 	%f387, 0f437C0000;
	fma.rm.f32 	%f388, %f385, %f387, %f386;
	add.f32 	%f389, %f388, 0fCB40007F;
	neg.f32 	%f390, %f389;
	fma.rn.f32 	%f391, %f383, 0f3FB8AA3B, %f390;
	fma.rn.f32 	%f392, %f383, 0f32A57060, %f391;
	mov.b32 	%r112, %f388;
	shl.b32 	%r113, %r112, 23;
	mov.b32 	%f393, %r113;
	ex2.approx.ftz.f32 	%f394, %f392;
	mul.f32 	%f395, %f394, %f393;
	div.rn.f32 	%f396, %f395, %f494;
	add.s64 	%rd30, %rd1, %rd28;
	st.global.f32 	[%rd30], %f396;
	ld.global.nc.f32 	%f397, [%rd29+4];
	sub.f32 	%f398, %f397, %f486;
	fma.rn.f32 	%f399, %f398, 0f3BBB989D, 0f3F000000;
	cvt.sat.f32.f32 	%f400, %f399;
	fma.rm.f32 	%f401, %f400, %f387, %f386;
	add.f32 	%f402, %f401, 0fCB40007F;
	neg.f32 	%f403, %f402;
	fma.rn.f32 	%f404, %f398, 0f3FB8AA3B, %f403;
	fma.rn.f32 	%f405, %f398, 0f32A57060, %f404;
	mov.b32 	%r114, %f401;
	shl.b32 	%r115, %r114, 23;
	mov.b32 	%f406, %r115;
	ex2.approx.ftz.f32 	%f407, %f405;
	mul.f32 	%f408, %f407, %f406;
	div.rn.f32 	%f409, %f408, %f494;
	st.global.f32 	[%rd30+4], %f409;
	ld.global.nc.f32 	%f410, [%rd29+8];
	sub.f32 	%f411, %f410, %f486;
	fma.rn.f32 	%f412, %f411, 0f3BBB989D, 0f3F000000;
	cvt.sat.f32.f32 	%f413, %f412;
	fma.rm.f32 	%f414, %f413, %f387, %f386;
	add.f32 	%f415, %f414, 0fCB40007F;
	neg.f32 	%f416, %f415;
	fma.rn.f32 	%f417, %f411, 0f3FB8AA3B, %f416;
	fma.rn.f32 	%f418, %f411, 0f32A57060, %f417;
	mov.b32 	%r116, %f414;
	shl.b32 	%r117, %r116, 23;
	mov.b32 	%f419, %r117;
	ex2.approx.ftz.f32 	%f420, %f418;
	mul.f32 	%f421, %f420, %f419;
	div.rn.f32 	%f422, %f421, %f494;
	st.global.f32 	[%rd30+8], %f422;
	ld.global.nc.f32 	%f423, [%rd29+12];
	sub.f32 	%f424, %f423, %f486;
	fma.rn.f32 	%f425, %f424, 0f3BBB989D, 0f3F000000;
	cvt.sat.f32.f32 	%f426, %f425;
	fma.rm.f32 	%f427, %f426, %f387, %f386;
	add.f32 	%f428, %f427, 0fCB40007F;
	neg.f32 	%f429, %f428;
	fma.rn.f32 	%f430, %f424, 0f3FB8AA3B, %f429;
	fma.rn.f32 	%f431, %f424, 0f32A57060, %f430;
	mov.b32 	%r118, %f427;
	shl.b32 	%r119, %r118, 23;
	mov.b32 	%f432, %r119;
	ex2.approx.ftz.f32 	%f433, %f431;
	mul.f32 	%f434, %f433, %f432;
	div.rn.f32 	%f435, %f434, %f494;
	st.global.f32 	[%rd30+12], %f435;
	add.s32 	%r143, %r143, 4;
$L__BB0_33:
	setp.eq.s32 	%p25, %r46, 0;
	@%p25 bra 	$L__BB0_38;
	setp.eq.s32 	%p26, %r46, 1;
	@%p26 bra 	$L__BB0_36;
	add.s32 	%r120, %r143, %r33;
	mul.wide.s32 	%rd31, %r120, 4;
	add.s64 	%rd32, %rd2, %rd31;
	ld.global.nc.f32 	%f436, [%rd32];
	sub.f32 	%f437, %f436, %f486;
	fma.rn.f32 	%f438, %f437, 0f3BBB989D, 0f3F000000;
	cvt.sat.f32.f32 	%f439, %f438;
	mov.f32 	%f440, 0f4B400001;
	mov.f32 	%f441, 0f437C0000;
	fma.rm.f32 	%f442, %f439, %f441, %f440;
	add.f32 	%f443, %f442, 0fCB40007F;
	neg.f32 	%f444, %f443;
	fma.rn.f32 	%f445, %f437, 0f3FB8AA3B, %f444;
	fma.rn.f32 	%f446, %f437, 0f32A57060, %f445;
	mov.b32 	%r121, %f442;
	shl.b32 	%r122, %r121, 23;
	mov.b32 	%f447, %r122;
	ex2.approx.ftz.f32 	%f448, %f446;
	mul.f32 	%f449, %f448, %f447;
	div.rn.f32 	%f450, %f449, %f494;
	add.s64 	%rd33, %rd1, %rd31;
	st.global.f32 	[%rd33], %f450;
	ld.global.nc.f32 	%f451, [%rd32+4];
	sub.f32 	%f452, %f451, %f486;
	fma.rn.f32 	%f453, %f452, 0f3BBB989D, 0f3F000000;
	cvt.sat.f32.f32 	%f454, %f453;
	fma.rm.f32 	%f455, %f454, %f441, %f440;
	add.f32 	%f456, %f455, 0fCB40007F;
	neg.f32 	%f457, %f456;
	fma.rn.f32 	%f458, %f452, 0f3FB8AA3B, %f457;
	fma.rn.f32 	%f459, %f452, 0f32A57060, %f458;
	mov.b32 	%r123, %f455;
	shl.b32 	%r124, %r123, 23;
	mov.b32 	%f460, %r124;
	ex2.approx.ftz.f32 	%f461, %f459;
	mul.f32 	%f462, %f461, %f460;
	div.rn.f32 	%f463, %f462, %f494;
	st.global.f32 	[%rd33+4], %f463;
	add.s32 	%r143, %r143, 2;
$L__BB0_36:
	and.b32  	%r125, %r51, 1;
	setp.eq.b32 	%p27, %r125, 1;
	not.pred 	%p28, %p27;
	@%p28 bra 	$L__BB0_38;
	add.s32 	%r126, %r143, %r33;
	mul.wide.s32 	%rd34, %r126, 4;
	add.s64 	%rd35, %rd2, %rd34;
	ld.global.nc.f32 	%f464, [%rd35];
	sub.f32 	%f465, %f464, %f486;
	fma.rn.f32 	%f466, %f465, 0f3BBB989D, 0f3F000000;
	cvt.sat.f32.f32 	%f467, %f466;
	mov.f32 	%f468, 0f4B400001;
	mov.f32 	%f469, 0f437C0000;
	fma.rm.f32 	%f470, %f467, %f469, %f468;
	add.f32 	%f471, %f470, 0fCB40007F;
	neg.f32 	%f472, %f471;
	fma.rn.f32 	%f473, %f465, 0f3FB8AA3B, %f472;
	fma.rn.f32 	%f474, %f465, 0f32A57060, %f473;
	mov.b32 	%r127, %f470;
	shl.b32 	%r128, %r127, 23;
	mov.b32 	%f475, %r128;
	ex2.approx.ftz.f32 	%f476, %f474;
	mul.f32 	%f477, %f476, %f475;
	div.rn.f32 	%f478, %f477, %f494;
	add.s64 	%rd36, %rd1, %rd34;
	st.global.f32 	[%rd36], %f478;
$L__BB0_38:
	ret;

}


// ===== COMPILED SASS (sm_100) =====

	.target	sm_100

	.elftype	@"ET_EXEC"


//--------------------- .note.nv.tkinfo           --------------------------
	.section	.note.nv.tkinfo,"",@"SHT_NOTE"
	.sectionflags	@"SHF_NOTE_NV_TKINFO"
	.tkinfo
        /*0018*/ 	.word	0x00000002
        /*0030*/ 	.string	""
        /*0030*/ 	.string	"ptxas"
        /*0030*/ 	.string	"Cuda compilation tools, release 13.0, V13.0.88"
        /*0030*/ 	.string	"Build cuda_13.0.r13.0/compiler.36424714_0"
        /*0030*/ 	.string	"-arch sm_100 -m 64 "



//--------------------- .note.nv.cuinfo           --------------------------
	.section	.note.nv.cuinfo,"",@"SHT_NOTE"
	.sectionflags	@"SHF_NOTE_NV_CUINFO"
        /*0018*/ 	.short	0x0002
        /*001a*/ 	.short	0x0064
        /*001c*/ 	.short	0x0082
	.zero		2


//--------------------- .nv.info                  --------------------------
	.section	.nv.info,"",@"SHT_CUDA_INFO"
	.align	4


	//----- nvinfo : EIATTR_REGCOUNT
	.align		4
        /*0000*/ 	.byte	0x04, 0x2f
        /*0002*/ 	.short	(.L_1 - .L_0)
	.align		4
.L_0:
        /*0004*/ 	.word	index@(_Z13softmaxKernelPfS_ii)
        /*0008*/ 	.word	0x00000020


	//----- nvinfo : EIATTR_FRAME_SIZE
	.align		4
.L_1:
        /*000c*/ 	.byte	0x04, 0x11
        /*000e*/ 	.short	(.L_3 - .L_2)
	.align		4
.L_2:
        /*0010*/ 	.word	index@($__internal_0_$__cuda_sm3x_div_rn_noftz_f32_slowpath)
        /*0014*/ 	.word	0x00000000


	//----- nvinfo : EIATTR_FRAME_SIZE
	.align		4
.L_3:
        /*0018*/ 	.byte	0x04, 0x11
        /*001a*/ 	.short	(.L_5 - .L_4)
	.align		4
.L_4:
        /*001c*/ 	.word	index@(_Z13softmaxKernelPfS_ii)
        /*0020*/ 	.word	0x00000000


	//----- nvinfo : EIATTR_MIN_STACK_SIZE
	.align		4
.L_5:
        /*0024*/ 	.byte	0x04, 0x12
        /*0026*/ 	.short	(.L_7 - .L_6)
	.align		4
.L_6:
        /*0028*/ 	.word	index@(_Z13softmaxKernelPfS_ii)
        /*002c*/ 	.word	0x00000000
.L_7:


//--------------------- .nv.compat                --------------------------
	.section	.nv.compat,"",@"SHT_CUDA_COMPAT_INFO"
	.align	4
        /*0000*/ 	.byte	0x02, 0x09, 0x00, 0x00, 0x02, 0x02, 0x01, 0x00, 0x02, 0x05, 0x05, 0x00, 0x03, 0x07, 0x01, 0x01
        /*0010*/ 	.byte	0x02, 0x03, 0x00, 0x00, 0x02, 0x06, 0x01, 0x00, 0x04, 0x0b, 0x08, 0x00, 0x01, 0x00, 0x00, 0x00
        /*0020*/ 	.byte	0x00, 0x00, 0x00, 0x00


//--------------------- .nv.info._Z13softmaxKernelPfS_ii --------------------------
	.section	.nv.info._Z13softmaxKernelPfS_ii,"",@"SHT_CUDA_INFO"
	.sectionflags	@""
	.align	4


	//----- nvinfo : EIATTR_CUDA_API_VERSION
	.align		4
        /*0000*/ 	.byte	0x04, 0x37
        /*0002*/ 	.short	(.L_9 - .L_8)
.L_8:
        /*0004*/ 	.word	0x00000082


	//----- nvinfo : EIATTR_KPARAM_INFO
	.align		4
.L_9:
        /*0008*/ 	.byte	0x04, 0x17
        /*000a*/ 	.short	(.L_11 - .L_10)
.L_10:
        /*000c*/ 	.word	0x00000000
        /*0010*/ 	.short	0x0003
        /*0012*/ 	.short	0x0014
        /*0014*/ 	.byte	0x00, 0xf0, 0x11, 0x00


	//----- nvinfo : EIATTR_KPARAM_INFO
	.align		4
.L_11:
        /*0018*/ 	.byte	0x04, 0x17
        /*001a*/ 	.short	(.L_13 - .L_12)
.L_12:
        /*001c*/ 	.word	0x00000000
        /*0020*/ 	.short	0x0002
        /*0022*/ 	.short	0x0010
        /*0024*/ 	.byte	0x00, 0xf0, 0x11, 0x00


	//----- nvinfo : EIATTR_KPARAM_INFO
	.align		4
.L_13:
        /*0028*/ 	.byte	0x04, 0x17
        /*002a*/ 	.short	(.L_15 - .L_14)
.L_14:
        /*002c*/ 	.word	0x00000000
        /*0030*/ 	.short	0x0001
        /*0032*/ 	.short	0x0008
        /*0034*/ 	.byte	0x00, 0xf5, 0x21, 0x00


	//----- nvinfo : EIATTR_KPARAM_INFO
	.align		4
.L_15:
        /*0038*/ 	.byte	0x04, 0x17
        /*003a*/ 	.short	(.L_17 - .L_16)
.L_16:
        /*003c*/ 	.word	0x00000000
        /*0040*/ 	.short	0x0000
        /*0042*/ 	.short	0x0000
        /*0044*/ 	.byte	0x00, 0xf5, 0x21, 0x00


	//----- nvinfo : EIATTR_SPARSE_MMA_MASK
	.align		4
.L_17:
        /*0048*/ 	.byte	0x03, 0x50
        /*004a*/ 	.short	0x0000


	//----- nvinfo : EIATTR_MAXREG_COUNT
	.align		4
        /*004c*/ 	.byte	0x03, 0x1b
        /*004e*/ 	.short	0x00ff


	//----- nvinfo : EIATTR_MERCURY_ISA_VERSION
	.align		4
        /*0050*/ 	.byte	0x03, 0x5f
        /*0052*/ 	.short	0x0101


	//----- nvinfo : EIATTR_VRC_CTA_INIT_COUNT
	.align		4
        /*0054*/ 	.byte	0x02, 0x4a
	.zero		1
	.zero		1


	//----- nvinfo : EIATTR_EXIT_INSTR_OFFSETS
	.align		4
        /*0058*/ 	.byte	0x04, 0x1c
        /*005a*/ 	.short	(.L_19 - .L_18)


	//   ....[0]....
.L_18:
        /*005c*/ 	.word	0x00000070


	//   ....[1]....
        /*0060*/ 	.word	0x000013a0


	//   ....[2]....
        /*0064*/ 	.word	0x00002270


	//   ....[3]....
        /*0068*/ 	.word	0x000029d0


	//   ....[4]....
        /*006c*/ 	.word	0x00002de0


	//   ....[5]....
        /*0070*/ 	.word	0x00002fe0


	//----- nvinfo : EIATTR_CRS_STACK_SIZE
	.align		4
.L_19:
        /*0074*/ 	.byte	0x04, 0x1e
        /*0076*/ 	.short	(.L_21 - .L_20)
.L_20:
        /*0078*/ 	.word	0x00000000


	//----- nvinfo : EIATTR_CBANK_PARAM_SIZE
	.align		4
.L_21:
        /*007c*/ 	.byte	0x03, 0x19
        /*007e*/ 	.short	0x0018


	//----- nvinfo : EIATTR_PARAM_CBANK
	.align		4
        /*0080*/ 	.byte	0x04, 0x0a
        /*0082*/ 	.short	(.L_23 - .L_22)
	.align		4
.L_22:
        /*0084*/ 	.word	index@(.nv.constant0._Z13softmaxKernelPfS_ii)
        /*0088*/ 	.short	0x0380
        /*008a*/ 	.short	0x0018


	//----- nvinfo : EIATTR_SW_WAR
	.align		4
.L_23:
        /*008c*/ 	.byte	0x04, 0x36
        /*008e*/ 	.short	(.L_25 - .L_24)
.L_24:
        /*0090*/ 	.word	0x00000008
.L_25:


//--------------------- .nv.callgraph             --------------------------
	.section	.nv.callgraph,"",@"SHT_CUDA_CALLGRAPH"
	.align	4
	.sectionentsize	8
	.align		4
        /*0000*/ 	.word	0x00000000
	.align		4
        /*0004*/ 	.word	0xffffffff
	.align		4
        /*0008*/ 	.word	0x00000000
	.align		4
        /*000c*/ 	.word	0xfffffffe
	.align		4
        /*0010*/ 	.word	0x00000000
	.align		4
        /*0014*/ 	.word	0xfffffffd
	.align		4
        /*0018*/ 	.word	0x00000000
	.align		4
        /*001c*/ 	.word	0xfffffffc


//--------------------- .text._Z13softmaxKernelPfS_ii --------------------------
	.section	.text._Z13softmaxKernelPfS_ii,"ax",@progbits
	.align	128
        .global         _Z13softmaxKernelPfS_ii
        .type           _Z13softmaxKernelPfS_ii,@function
        .size           _Z13softmaxKernelPfS_ii,(.L_x_57 - _Z13softmaxKernelPfS_ii)
        .other          _Z13softmaxKernelPfS_ii,@"STO_CUDA_ENTRY STV_DEFAULT"
_Z13softmaxKernelPfS_ii:
.text._Z13softmaxKernelPfS_ii:
[----:B------:R-:W-:Y:S01]  /*0000*/  LDC R1, c[0x0][0x37c] ;  /* 0x0000df00ff017b82 */ /* 0x000fe20000000800 */
[----:B------:R-:W0:Y:S07]  /*0010*/  S2R R0, SR_TID.X ;  /* 0x0000000000007919 */ /* 0x000e2e0000002100 */
[----:B------:R-:W0:Y:S01]  /*0020*/  S2UR UR4, SR_CTAID.X ;  /* 0x00000000000479c3 */ /* 0x000e220000002500 */
[----:B------:R-:W1:Y:S07]  /*0030*/  LDCU UR5, c[0x0][0x390] ;  /* 0x00007200ff0577ac */ /* 0x000e6e0008000800 */
[----:B------:R-:W0:Y:S02]  /*0040*/  LDC R5, c[0x0][0x360] ;  /* 0x0000d800ff057b82 */ /* 0x000e240000000800 */
[----:B0-----:R-:W-:-:S05]  /*0050*/  IMAD R5, R5, UR4, R0 ;  /* 0x0000000405057c24 */ /* 0x001fca000f8e0200 */
[----:B-1----:R-:W-:-:S13]  /*0060*/  ISETP.GE.AND P0, PT, R5, UR5, PT ;  /* 0x0000000505007c0c */ /* 0x002fda000bf06270 */
[----:B------:R-:W-:Y:S05]  /*0070*/  @P0 EXIT ;  /* 0x000000000000094d */ /* 0x000fea0003800000 */
[----:B------:R-:W0:Y:S01]  /*0080*/  LDCU UR5, c[0x0][0x394] ;  /* 0x00007280ff0577ac */ /* 0x000e220008000800 */
[----:B------:R-:W-:Y:S01]  /*0090*/  MOV R4, 0xff800000 ;  /* 0xff80000000047802 */ /* 0x000fe20000000f00 */
[----:B------:R-:W1:Y:S01]  /*00a0*/  LDCU.64 UR10, c[0x0][0x358] ;  /* 0x00006b00ff0a77ac */ /* 0x000e620008000a00 */
[----:B0-----:R-:W-:-:S09]  /*00b0*/  UISETP.GE.AND UP0, UPT, UR5, 0x1, UPT ;  /* 0x000000010500788c */ /* 0x001fd2000bf06270 */
[----:B-1----:R-:W-:Y:S05]  /*00c0*/  BRA.U !UP0, `(.L_x_0) ;  /* 0x0000000508747547 */ /* 0x002fea000b800000 */
[----:B------:R-:W-:Y:S02]  /*00d0*/  UISETP.GE.U32.AND UP1, UPT, UR5, 0x10, UPT ;  /* 0x000000100500788c */ /* 0x000fe4000bf26070 */
[----:B------:R-:W-:Y:S01]  /*00e0*/  IMAD R0, R5, UR5, RZ ;  /* 0x0000000505007c24 */ /* 0x000fe2000f8e02ff */
[----:B------:R-:W-:Y:S01]  /*00f0*/  ULOP3.LUT UR8, UR5, 0xf, URZ, 0xc0, !UPT ;  /* 0x0000000f05087892 */ /* 0x000fe2000f8ec0ff */
[----:B------:R-:W-:Y:S01]  /*0100*/  MOV R4, 0xff800000 ;  /* 0xff80000000047802 */ /* 0x000fe20000000f00 */
[----:B------:R-:W-:Y:S02]  /*0110*/  UMOV UR4, URZ ;  /* 0x000000ff00047c82 */ /* 0x000fe40008000000 */
[----:B------:R-:W-:Y:S02]  /*0120*/  UISETP.NE.AND UP0, UPT, UR8, URZ, UPT ;  /* 0x000000ff0800728c */ /* 0x000fe4000bf05270 */
[----:B------:R-:W-:Y:S09]  /*0130*/  BRA.U !UP1, `(.L_x_1) ;  /* 0x0000000109987547 */ /* 0x000ff2000b800000 */
[----:B------:R-:W0:Y:S01]  /*0140*/  LDCU.64 UR6, c[0x0][0x380] ;  /* 0x00007000ff0677ac */ /* 0x000e220008000a00 */
[----:B------:R-:W-:Y:S02]  /*0150*/  MOV R4, 0xff800000 ;  /* 0xff80000000047802 */ /* 0x000fe40000000f00 */
[----:B------:R-:W-:Y:S01]  /*0160*/  MOV R6, R0 ;  /* 0x0000000000067202 */ /* 0x000fe20000000f00 */
[----:B------:R-:W-:-:S04]  /*0170*/  ULOP3.LUT UR4, UR5, 0x7ffffff0, URZ, 0xc0, !UPT ;  /* 0x7ffffff005047892 */ /* 0x000fc8000f8ec0ff */
[----:B------:R-:W-:Y:S02]  /*0180*/  UIADD3 UR9, UPT, UPT, -UR4, URZ, URZ ;  /* 0x000000ff04097290 */ /* 0x000fe4000fffe1ff */
[----:B0-----:R-:W-:-:S04]  /*0190*/  UIADD3 UR5, UP1, UPT, UR6, 0x20, URZ ;  /* 0x0000002006057890 */ /* 0x001fc8000ff3e0ff */
[----:B------:R-:W-:-:S12]  /*01a0*/  UIADD3.X UR6, UPT, UPT, URZ, UR7, URZ, UP1, !UPT ;  /* 0x00000007ff067290 */ /* 0x000fd80008ffe4ff */
.L_x_2:
[----:B------:R-:W-:Y:S02]  /*01b0*/  MOV R2, UR5 ;  /* 0x0000000500027c02 */ /* 0x000fe40008000f00 */
[----:B------:R-:W-:-:S03]  /*01c0*/  MOV R3, UR6 ;  /* 0x0000000600037c02 */ /* 0x000fc60008000f00 */
[----:B------:R-:W-:-:S05]  /*01d0*/  IMAD.WIDE R2, R6, 0x4, R2 ;  /* 0x0000000406027825 */ /* 0x000fca00078e0202 */
[----:B------:R-:W2:Y:S04]  /*01e0*/  LDG.E.CONSTANT R7, desc[UR10][R2.64+-0x20] ;  /* 0xffffe00a02077981 */ /* 0x000ea8000c1e9900 */
[----:B------:R-:W2:Y:S04]  /*01f0*/  LDG.E.CONSTANT R8, desc[UR10][R2.64+-0x1c] ;  /* 0xffffe40a02087981 */ /* 0x000ea8000c1e9900 */
[----:B------:R-:W3:Y:S04]  /*0200*/  LDG.E.CONSTANT R10, desc[UR10][R2.64+-0x18] ;  /* 0xffffe80a020a7981 */ /* 0x000ee8000c1e9900 */
[----:B------:R-:W3:Y:S04]  /*0210*/  LDG.E.CONSTANT R9, desc[UR10][R2.64+-0x14] ;  /* 0xffffec0a02097981 */ /* 0x000ee8000c1e9900 */
[----:B------:R-:W4:Y:S04]  /*0220*/  LDG.E.CONSTANT R12, desc[UR10][R2.64+-0x10] ;  /* 0xfffff00a020c7981 */ /* 0x000f28000c1e9900 */
[----:B------:R-:W4:Y:S04]  /*0230*/  LDG.E.CONSTANT R11, desc[UR10][R2.64+-0xc] ;  /* 0xfffff40a020b7981 */ /* 0x000f28000c1e9900 */
[----:B------:R-:W5:Y:S04]  /*0240*/  LDG.E.CONSTANT R14, desc[UR10][R2.64+-0x8] ;  /* 0xfffff80a020e7981 */ /* 0x000f68000c1e9900 */
        /* <DEDUP_REMOVED lines=8> */
[----:B------:R-:W5:Y:S01]  /*02d0*/  LDG.E.CONSTANT R21, desc[UR10][R2.64+0x1c] ;  /* 0x00001c0a02157981 */ /* 0x000f62000c1e9900 */
[----:B------:R-:W-:Y:S01]  /*02e0*/  UIADD3 UR9, UPT, UPT, UR9, 0x10, URZ ;  /* 0x0000001009097890 */ /* 0x000fe2000fffe0ff */
[----:B------:R-:W-:-:S03]  /*02f0*/  IADD3 R6, PT, PT, R6, 0x10, RZ ;  /* 0x0000001006067810 */ /* 0x000fc60007ffe0ff */
[----:B------:R-:W-:Y:S01]  /*0300*/  UISETP.NE.AND UP1, UPT, UR9, URZ, UPT ;  /* 0x000000ff0900728c */ /* 0x000fe2000bf25270 */
[----:B--2---:R-:W-:-:S04]  /*0310*/  FMNMX3 R7, R4, R7, R8, !PT ;  /* 0x0000000704077276 */ /* 0x004fc80007800008 */
[----:B---3--:R-:W-:-:S04]  /*0320*/  FMNMX3 R7, R7, R10, R9, !PT ;  /* 0x0000000a07077276 */ /* 0x008fc80007800009 */
[----:B----4-:R-:W-:-:S04]  /*0330*/  FMNMX3 R7, R7, R12, R11, !PT ;  /* 0x0000000c07077276 */ /* 0x010fc8000780000b */
[----:B-----5:R-:W-:-:S04]  /*0340*/  FMNMX3 R7, R7, R14, R13, !PT ;  /* 0x0000000e07077276 */ /* 0x020fc8000780000d */
[----:B------:R-:W-:-:S04]  /*0350*/  FMNMX3 R7, R7, R16, R15, !PT ;  /* 0x0000001007077276 */ /* 0x000fc8000780000f */
[----:B------:R-:W-:-:S04]  /*0360*/  FMNMX3 R7, R7, R18, R17, !PT ;  /* 0x0000001207077276 */ /* 0x000fc80007800011 */
[----:B------:R-:W-:-:S04]  /*0370*/  FMNMX3 R7, R7, R20, R19, !PT ;  /* 0x0000001407077276 */ /* 0x000fc80007800013 */
[----:B------:R-:W-:Y:S01]  /*0380*/  FMNMX3 R4, R7, R22, R21, !PT ;  /* 0x0000001607047276 */ /* 0x000fe20007800015 */
[----:B------:R-:W-:Y:S06]  /*0390*/  BRA.U UP1, `(.L_x_2) ;  /* 0xfffffffd01847547 */ /* 0x000fec000b83ffff */
.L_x_1:
[----:B------:R-:W-:Y:S05]  /*03a0*/  BRA.U !UP0, `(.L_x_0) ;  /* 0x0000000108bc7547 */ /* 0x000fea000b800000 */
[----:B------:R-:W0:Y:S01]  /*03b0*/  LDCU UR5, c[0x0][0x394] ;  /* 0x00007280ff0577ac */ /* 0x000e220008000800 */
[----:B------:R-:W-:Y:S02]  /*03c0*/  UISETP.GE.U32.AND UP0, UPT, UR8, 0x8, UPT ;  /* 0x000000080800788c */ /* 0x000fe4000bf06070 */
[----:B0-----:R-:W-:-:S04]  /*03d0*/  ULOP3.LUT UR6, UR5, 0x7, URZ, 0xc0, !UPT ;  /* 0x0000000705067892 */ /* 0x001fc8000f8ec0ff */
[----:B------:R-:W-:-:S03]  /*03e0*/  UISETP.NE.AND UP1, UPT, UR6, URZ, UPT ;  /* 0x000000ff0600728c */ /* 0x000fc6000bf25270 */
[----:B------:R-:W-:Y:S08]  /*03f0*/  BRA.U !UP0, `(.L_x_3) ;  /* 0x0000000108407547 */ /* 0x000ff0000b800000 */
[----:B------:R-:W0:Y:S01]  /*0400*/  LDC.64 R2, c[0x0][0x380] ;  /* 0x0000e000ff027b82 */ /* 0x000e220000000a00 */
[----:B------:R-:W-:-:S05]  /*0410*/  IADD3 R7, PT, PT, R0, UR4, RZ ;  /* 0x0000000400077c10 */ /* 0x000fca000fffe0ff */
[----:B0-----:R-:W-:-:S05]  /*0420*/  IMAD.WIDE R2, R7, 0x4, R2 ;  /* 0x0000000407027825 */ /* 0x001fca00078e0202 */
[----:B------:R-:W2:Y:S04]  /*0430*/  LDG.E.CONSTANT R7, desc[UR10][R2.64] ;  /* 0x0000000a02077981 */ /* 0x000ea8000c1e9900 */
[----:B------:R-:W2:Y:S04]  /*0440*/  LDG.E.CONSTANT R6, desc[UR10][R2.64+0x4] ;  /* 0x0000040a02067981 */ /* 0x000ea8000c1e9900 */
[----:B------:R-:W3:Y:S04]  /*0450*/  LDG.E.CONSTANT R9, desc[UR10][R2.64+0x8] ;  /* 0x0000080a02097981 */ /* 0x000ee8000c1e9900 */
[----:B------:R-:W3:Y:S04]  /*0460*/  LDG.E.CONSTANT R8, desc[UR10][R2.64+0xc] ;  /* 0x00000c0a02087981 */ /* 0x000ee8000c1e9900 */
[----:B------:R-:W4:Y:S04]  /*0470*/  LDG.E.CONSTANT R11, desc[UR10][R2.64+0x10] ;  /* 0x0000100a020b7981 */ /* 0x000f28000c1e9900 */
[----:B------:R-:W4:Y:S04]  /*0480*/  LDG.E.CONSTANT R10, desc[UR10][R2.64+0x14] ;  /* 0x0000140a020a7981 */ /* 0x000f28000c1e9900 */
[----:B------:R-:W5:Y:S04]  /*0490*/  LDG.E.CONSTANT R13, desc[UR10][R2.64+0x18] ;  /* 0x0000180a020d7981 */ /* 0x000f68000c1e9900 */
[----:B------:R-:W5:Y:S01]  /*04a0*/  LDG.E.CONSTANT R12, desc[UR10][R2.64+0x1c] ;  /* 0x00001c0a020c7981 */ /* 0x000f62000c1e9900 */
[----:B------:R-:W-:Y:S01]  /*04b0*/  UIADD3 UR4, UPT, UPT, UR4, 0x8, URZ ;  /* 0x0000000804047890 */ /* 0x000fe2000fffe0ff */
[----:B--2---:R-:W-:-:S04]  /*04c0*/  FMNMX3 R6, R4, R7, R6, !PT ;  /* 0x0000000704067276 */ /* 0x004fc80007800006 */
[----:B---3--:R-:W-:-:S04]  /*04d0*/  FMNMX3 R6, R6, R9, R8, !PT ;  /* 0x0000000906067276 */ /* 0x008fc80007800008 */
[----:B----4-:R-:W-:-:S04]  /*04e0*/  FMNMX3 R6, R6, R11, R10, !PT ;  /* 0x0000000b06067276 */ /* 0x010fc8000780000a */
[----:B-----5:R-:W-:-:S07]  /*04f0*/  FMNMX3 R4, R6, R13, R12, !PT ;  /* 0x0000000d06047276 */ /* 0x020fce000780000c */
.L_x_3:
[----:B------:R-:W-:Y:S05]  /*0500*/  BRA.U !UP1, `(.L_x_0) ;  /* 0x0000000109647547 */ /* 0x000fea000b800000 */
[----:B------:R-:W-:Y:S02]  /*0510*/  UISETP.GE.U32.AND UP0, UPT, UR6, 0x4, UPT ;  /* 0x000000040600788c */ /* 0x000fe4000bf06070 */
[----:B------:R-:W-:-:S04]  /*0520*/  ULOP3.LUT UR5, UR5, 0x3, URZ, 0xc0, !UPT ;  /* 0x0000000305057892 */ /* 0x000fc8000f8ec0ff */
        /* <DEDUP_REMOVED lines=8> */
[----:B------:R-:W3:Y:S01]  /*05b0*/  LDG.E.CONSTANT R8, desc[UR10][R2.64+0xc] ;  /* 0x00000c0a02087981 */ /* 0x000ee2000c1e9900 */
[----:B------:R-:W-:Y:S01]  /*05c0*/  UIADD3 UR4, UPT, UPT, UR4, 0x4, URZ ;  /* 0x0000000404047890 */ /* 0x000fe2000fffe0ff */
[----:B--2---:R-:W-:-:S04]  /*05d0*/  FMNMX3 R4, R4, R7, R6, !PT ;  /* 0x0000000704047276 */ /* 0x004fc80007800006 */
[----:B---3--:R-:W-:-:S07]  /*05e0*/  FMNMX3 R4, R4, R9, R8, !PT ;  /* 0x0000000904047276 */ /* 0x008fce0007800008 */
.L_x_4:
[----:B------:R-:W-:Y:S05]  /*05f0*/  BRA.U !UP1, `(.L_x_0) ;  /* 0x0000000109287547 */ /* 0x000fea000b800000 */
[----:B------:R-:W0:Y:S01]  /*0600*/  LDC.64 R6, c[0x0][0x380] ;  /* 0x0000e000ff067b82 */ /* 0x000e220000000a00 */
[----:B------:R-:W-:Y:S01]  /*0610*/  IADD3 R9, PT, PT, R0, UR4, RZ ;  /* 0x0000000400097c10 */ /* 0x000fe2000fffe0ff */
[----:B------:R-:W-:-:S12]  /*0620*/  UIADD3 UR5, UPT, UPT, -UR5, URZ, URZ ;  /* 0x000000ff05057290 */ /* 0x000fd8000fffe1ff */
.L_x_5:
[----:B0-----:R-:W-:-:S06]  /*0630*/  IMAD.WIDE R2, R9, 0x4, R6 ;  /* 0x0000000409027825 */ /* 0x001fcc00078e0206 */
[----:B------:R-:W2:Y:S01]  /*0640*/  LDG.E.CONSTANT R3, desc[UR10][R2.64] ;  /* 0x0000000a02037981 */ /* 0x000ea2000c1e9900 */
[----:B------:R-:W-:Y:S01]  /*0650*/  UIADD3 UR5, UPT, UPT, UR5, 0x1, URZ ;  /* 0x0000000105057890 */ /* 0x000fe2000fffe0ff */
[----:B------:R-:W-:-:S03]  /*0660*/  IADD3 R9, PT, PT, R9, 0x1, RZ ;  /* 0x0000000109097810 */ /* 0x000fc60007ffe0ff */
[----:B------:R-:W-:Y:S01]  /*0670*/  UISETP.NE.AND UP0, UPT, UR5, URZ, UPT ;  /* 0x000000ff0500728c */ /* 0x000fe2000bf05270 */
[----:B--2---:R-:W-:-:S08]  /*0680*/  FMNMX R4, R3, R4, !PT ;  /* 0x0000000403047209 */ /* 0x004fd00007800000 */
[----:B------:R-:W-:Y:S05]  /*0690*/  BRA.U UP0, `(.L_x_5) ;  /* 0xfffffffd00e47547 */ /* 0x000fea000b83ffff */
.L_x_0:
[----:B------:R-:W0:Y:S01]  /*06a0*/  LDCU UR5, c[0x0][0x394] ;  /* 0x00007280ff0577ac */ /* 0x000e220008000800 */
[----:B------:R-:W-:Y:S01]  /*06b0*/  HFMA2 R3, -RZ, RZ, 0, 0 ;  /* 0x00000000ff037431 */ /* 0x000fe200000001ff */
[----:B0-----:R-:W-:-:S09]  /*06c0*/  UISETP.GE.AND UP0, UPT, UR5, 0x1, UPT ;  /* 0x000000010500788c */ /* 0x001fd2000bf06270 */
[----:B------:R-:W-:Y:S05]  /*06d0*/  BRA.U !UP0, `(.L_x_6) ;  /* 0x0000000d08287547 */ /* 0x000fea000b800000 */
[----:B------:R-:W-:Y:S02]  /*06e0*/  UISETP.GE.U32.AND UP1, UPT, UR5, 0x8, UPT ;  /* 0x000000080500788c */ /* 0x000fe4000bf26070 */
[----:B------:R-:W-:Y:S01]  /*06f0*/  IMAD R0, R5, UR5, RZ ;  /* 0x0000000505007c24 */ /* 0x000fe2000f8e02ff */
[----:B------:R-:W-:Y:S01]  /*0700*/  ULOP3.LUT UR9, UR5, 0x7, URZ, 0xc0, !UPT ;  /* 0x0000000705097892 */ /* 0x000fe2000f8ec0ff */
[----:B------:R-:W-:Y:S01]  /*0710*/  MOV R3, RZ ;  /* 0x000000ff00037202 */ /* 0x000fe20000000f00 */
[----:B------:R-:W-:Y:S02]  /*0720*/  UMOV UR4, URZ ;  /* 0x000000ff00047c82 */ /* 0x000fe40008000000 */
[----:B------:R-:W-:Y:S02]  /*0730*/  UISETP.NE.AND UP0, UPT, UR9, URZ, UPT ;  /* 0x000000ff0900728c */ /* 0x000fe4000bf05270 */
[----:B------:R-:W-:Y:S09]  /*0740*/  BRA.U !UP1, `(.L_x_7) ;  /* 0x0000000509807547 */ /* 0x000ff2000b800000 */
[----:B------:R-:W0:Y:S01]  /*0750*/  LDCU.64 UR6, c[0x0][0x380] ;  /* 0x00007000ff0677ac */ /* 0x000e220008000a00 */
[----:B------:R-:W-:Y:S02]  /*0760*/  MOV R3, RZ ;  /* 0x000000ff00037202 */ /* 0x000fe40000000f00 */
[----:B------:R-:W-:Y:S01]  /*0770*/  MOV R2, R0 ;  /* 0x0000000000027202 */ /* 0x000fe20000000f00 */
[----:B------:R-:W-:-:S04]  /*0780*/  ULOP3.LUT UR4, UR5, 0x7ffffff8, URZ, 0xc0, !UPT ;  /* 0x7ffffff805047892 */ /* 0x000fc8000f8ec0ff */
[----:B------:R-:W-:Y:S02]  /*0790*/  UIADD3 UR8, UPT, UPT, -UR4, URZ, URZ ;  /* 0x000000ff04087290 */ /* 0x000fe4000fffe1ff */
[----:B0-----:R-:W-:-:S04]  /*07a0*/  UIADD3 UR5, UP1, UPT, UR6, 0x10, URZ ;  /* 0x0000001006057890 */ /* 0x001fc8000ff3e0ff */
[----:B------:R-:W-:-:S12]  /*07b0*/  UIADD3.X UR6, UPT, UPT, URZ, UR7, URZ, UP1, !UPT ;  /* 0x00000007ff067290 */ /* 0x000fd80008ffe4ff */
.L_x_8:
[----:B------:R-:W-:Y:S02]  /*07c0*/  MOV R22, UR5 ;  /* 0x0000000500167c02 */ /* 0x000fe40008000f00 */
[----:B------:R-:W-:-:S03]  /*07d0*/  MOV R23, UR6 ;  /* 0x0000000600177c02 */ /* 0x000fc60008000f00 */
[----:B------:R-:W-:-:S05]  /*07e0*/  IMAD.WIDE R22, R2, 0x4, R22 ;  /* 0x0000000402167825 */ /* 0x000fca00078e0216 */
[----:B------:R-:W2:Y:S04]  /*07f0*/  LDG.E.CONSTANT R7, desc[UR10][R22.64+-0x10] ;  /* 0xfffff00a16077981 */ /* 0x000ea8000c1e9900 */
[----:B------:R-:W3:Y:S04]  /*0800*/  LDG.E.CONSTANT R13, desc[UR10][R22.64+-0xc] ;  /* 0xfffff40a160d7981 */ /* 0x000ee8000c1e9900 */
[----:B------:R-:W4:Y:S04]  /*0810*/  LDG.E.CONSTANT R21, desc[UR10][R22.64+-0x8] ;  /* 0xfffff80a16157981 */ /* 0x000f28000c1e9900 */
[----:B------:R-:W5:Y:S04]  /*0820*/  LDG.E.CONSTANT R27, desc[UR10][R22.64+-0x4] ;  /* 0xfffffc0a161b7981 */ /* 0x000f68000c1e9900 */
[----:B------:R-:W5:Y:S04]  /*0830*/  LDG.E.CONSTANT R11, desc[UR10][R22.64] ;  /* 0x0000000a160b7981 */ /* 0x000f68000c1e9900 */
[----:B------:R-:W5:Y:S04]  /*0840*/  LDG.E.CONSTANT R19, desc[UR10][R22.64+0x4] ;  /* 0x0000040a16137981 */ /* 0x000f68000c1e9900 */
[----:B------:R-:W5:Y:S04]  /*0850*/  LDG.E.CONSTANT R17, desc[UR10][R22.64+0x8] ;  /* 0x0000080a16117981 */ /* 0x000f68000c1e9900 */
[----:B------:R5:W5:Y:S01]  /*0860*/  LDG.E.CONSTANT R15, desc[UR10][R22.64+0xc] ;  /* 0x00000c0a160f7981 */ /* 0x000b62000c1e9900 */
[----:B------:R-:W-:Y:S01]  /*0870*/  HFMA2 R8, -RZ, RZ, 0.96630859375, -0.0022525787353515625 ;  /* 0x3bbb989dff087431 */ /* 0x000fe200000001ff */
[----:B------:R-:W-:Y:S01]  /*0880*/  MOV R10, 0x437c0000 ;  /* 0x437c0000000a7802 */ /* 0x000fe20000000f00 */
[----:B------:R-:W-:Y:S01]  /*0890*/  UIADD3 UR8, UPT, UPT, UR8, 0x8, URZ ;  /* 0x0000000808087890 */ /* 0x000fe2000fffe0ff */
[----:B------:R-:W-:-:S03]  /*08a0*/  IADD3 R2, PT, PT, R2, 0x8, RZ ;  /* 0x0000000802027810 */ /* 0x000fc60007ffe0ff */
[----:B------:R-:W-:Y:S01]  /*08b0*/  UISETP.NE.AND UP1, UPT, UR8, URZ, UPT ;  /* 0x000000ff0800728c */ /* 0x000fe2000bf25270 */
[----:B--2---:R-:W-:-:S04]  /*08c0*/  FADD R7, R7, -R4 ;  /* 0x8000000407077221 */ /* 0x004fc80000000000 */
[----:B------:R-:W-:Y:S01]  /*08d0*/  FFMA.SAT R9, R7, R8, 0.5 ;  /* 0x3f00000007097423 */ /* 0x000fe20000002008 */
[----:B---3--:R-:W-:-:S03]  /*08e0*/  FADD R13, R13, -R4 ;  /* 0x800000040d0d7221 */ /* 0x008fc60000000000 */
[----:B------:R-:W-:Y:S01]  /*08f0*/  FFMA.RM R9, R9, R10, 12582913 ;  /* 0x4b40000109097423 */ /* 0x000fe2000000400a */
[----:B------:R-:W-:Y:S01]  /*0900*/  FFMA.SAT R25, R13, R8, 0.5 ;  /* 0x3f0000000d197423 */ /* 0x000fe20000002008 */
[--C-:B----4-:R-:W-:Y:S02]  /*0910*/  FADD R21, R21, -R4.reuse ;  /* 0x8000000415157221 */ /* 0x110fe40000000000 */
[----:B------:R-:W-:Y:S01]  /*0920*/  FADD R12, R9, -12583039 ;  /* 0xcb40007f090c7421 */ /* 0x000fe20000000000 */
[----:B-----5:R-:W-:Y:S01]  /*0930*/  FADD R23, R27, -R4 ;  /* 0x800000041b177221 */ /* 0x020fe20000000000 */
[----:B------:R-:W-:Y:S01]  /*0940*/  FFMA.RM R6, R25, R10, 12582913 ;  /* 0x4b40000119067423 */ /* 0x000fe2000000400a */
[-C--:B------:R-:W-:Y:S01]  /*0950*/  FFMA.SAT R25, R21, R8.reuse, 0.5 ;  /* 0x3f00000015197423 */ /* 0x080fe20000002008 */
[----:B------:R-:W-:Y:S01]  /*0960*/  FFMA R12, R7, 1.4426950216293334961, -R12 ;  /* 0x3fb8aa3b070c7823 */ /* 0x000fe2000000080c */
[----:B------:R-:W-:Y:S01]  /*0970*/  FFMA.SAT R27, R23, R8, 0.5 ;  /* 0x3f000000171b7423 */ /* 0x000fe20000002008 */
[----:B------:R-:W-:-:S02]  /*0980*/  FADD R14, R6, -12583039 ;  /* 0xcb40007f060e7421 */ /* 0x000fc40000000000 */
[----:B------:R-:W-:Y:S01]  /*0990*/  FFMA R12, R7, 1.925963033500011079e-08, R12 ;  /* 0x32a57060070c7823 */ /* 0x000fe2000000000c */
[-C--:B------:R-:W-:Y:S01]  /*09a0*/  FFMA.RM R7, R25, R10.reuse, 12582913 ;  /* 0x4b40000119077423 */ /* 0x080fe2000000400a */
[----:B------:R-:W-:Y:S01]  /*09b0*/  FADD R25, R11, -R4 ;  /* 0x800000040b197221 */ /* 0x000fe20000000000 */
[----:B------:R-:W-:Y:S01]  /*09c0*/  FFMA.RM R11, R27, R10, 12582913 ;  /* 0x4b4000011b0b7423 */ /* 0x000fe2000000400a */
[----:B------:R-:W-:Y:S01]  /*09d0*/  FFMA R14, R13, 1.4426950216293334961, -R14 ;  /* 0x3fb8aa3b0d0e7823 */ /* 0x000fe2000000080e */
[----:B------:R-:W-:Y:S01]  /*09e0*/  FADD R16, R7, -12583039 ;  /* 0xcb40007f07107421 */ /* 0x000fe20000000000 */
[----:B------:R-:W-:Y:S01]  /*09f0*/  FFMA.SAT R29, R25, R8, 0.5 ;  /* 0x3f000000191d7423 */ /* 0x000fe20000002008 */
[----:B------:R-:W-:Y:S01]  /*0a00*/  FADD R18, R11, -12583039 ;  /* 0xcb40007f0b127421 */ /* 0x000fe20000000000 */
[----:B------:R-:W-:Y:S01]  /*0a10*/  FFMA R13, R13, 1.925963033500011079e-08, R14 ;  /* 0x32a570600d0d7823 */ /* 0x000fe2000000000e */
[----:B------:R-:W-:Y:S01]  /*0a20*/  FADD R27, R19, -R4 ;  /* 0x80000004131b7221 */ /* 0x000fe20000000000 */
[----:B------:R-:W-:Y:S01]  /*0a30*/  FFMA.RM R14, R29, R10, 12582913 ;  /* 0x4b4000011d0e7423 */ /* 0x000fe2000000400a */
[----:B------:R-:W-:Y:S01]  /*0a40*/  FFMA R18, R23, 1.4426950216293334961, -R18 ;  /* 0x3fb8aa3b17127823 */ /* 0x000fe20000000812 */
[----:B------:R-:W0:Y:S01]  /*0a50*/  MUFU.EX2 R12, R12 ;  /* 0x0000000c000c7308 */ /* 0x000e220000000800 */
[----:B------:R-:W-:Y:S01]  /*0a60*/  FFMA R16, R21, 1.4426950216293334961, -R16 ;  /* 0x3fb8aa3b15107823 */ /* 0x000fe20000000810 */
[----:B------:R-:W-:Y:S01]  /*0a70*/  FADD R20, R14, -12583039 ;  /* 0xcb40007f0e147421 */ /* 0x000fe20000000000 */
[----:B------:R-:W-:Y:S01]  /*0a80*/  FFMA R18, R23, 1.925963033500011079e-08, R18 ;  /* 0x32a5706017127823 */ /* 0x000fe20000000012 */
[----:B------:R-:W-:Y:S01]  /*0a90*/  FFMA.SAT R19, R27, R8, 0.5 ;  /* 0x3f0000001b137423 */ /* 0x000fe20000002008 */
[----:B------:R-:W-:Y:S01]  /*0aa0*/  FADD R23, R17, -R4 ;  /* 0x8000000411177221 */ /* 0x000fe20000000000 */
[----:B------:R-:W-:Y:S01]  /*0ab0*/  FFMA R16, R21, 1.925963033500011079e-08, R16 ;  /* 0x32a5706015107823 */ /* 0x000fe20000000010 */
[----:B------:R-:W-:Y:S01]  /*0ac0*/  FFMA R20, R25, 1.4426950216293334961, -R20 ;  /* 0x3fb8aa3b19147823 */ /* 0x000fe20000000814 */
[----:B------:R-:W-:Y:S01]  /*0ad0*/  FFMA.RM R17, R19, R10, 12582913 ;  /* 0x4b40000113117423 */ /* 0x000fe2000000400a */
[----:B------:R-:W-:Y:S01]  /*0ae0*/  FFMA.SAT R29, R23, R8, 0.5 ;  /* 0x3f000000171d7423 */ /* 0x000fe20000002008 */
[----:B------:R-:W-:Y:S01]  /*0af0*/  FADD R21, R15, -R4 ;  /* 0x800000040f157221 */ /* 0x000fe20000000000 */
[----:B------:R-:W1:Y:S01]  /*0b00*/  MUFU.EX2 R13, R13 ;  /* 0x0000000d000d7308 */ /* 0x000e620000000800 */
[----:B------:R-:W-:Y:S01]  /*0b10*/  FFMA R19, R25, 1.925963033500011079e-08, R20 ;  /* 0x32a5706019137823 */ /* 0x000fe20000000014 */
[----:B------:R-:W-:Y:S01]  /*0b20*/  FADD R22, R17, -12583039 ;  /* 0xcb40007f11167421 */ /* 0x000fe20000000000 */
[----:B------:R-:W-:Y:S01]  /*0b30*/  FFMA.RM R15, R29, R10, 12582913 ;  /* 0x4b4000011d0f7423 */ /* 0x000fe2000000400a */
[----:B------:R-:W-:Y:S01]  /*0b40*/  FFMA.SAT R25, R21, R8, 0.5 ;  /* 0x3f00000015197423 */ /* 0x000fe20000002008 */
[----:B------:R-:W-:Y:S01]  /*0b50*/  SHF.L.U32 R20, R9, 0x17, RZ ;  /* 0x0000001709147819 */ /* 0x000fe200000006ff */
[----:B------:R-:W-:Y:S01]  /*0b60*/  FFMA R22, R27, 1.4426950216293334961, -R22 ;  /* 0x3fb8aa3b1b167823 */ /* 0x000fe20000000816 */
[----:B------:R-:W-:Y:S01]  /*0b70*/  FADD R24, R15, -12583039 ;  /* 0xcb40007f0f187421 */ /* 0x000fe20000000000 */
[----:B------:R-:W2:Y:S01]  /*0b80*/  MUFU.EX2 R16, R16 ;  /* 0x0000001000107308 */ /* 0x000ea20000000800 */
[----:B------:R-:W-:Y:S01]  /*0b90*/  FFMA.RM R10, R25, R10, 12582913 ;  /* 0x4b400001190a7423 */ /* 0x000fe2000000400a */
[----:B0-----:R-:W-:Y:S01]  /*0ba0*/  FFMA R12, R20, R12, R3 ;  /* 0x0000000c140c7223 */ /* 0x001fe20000000003 */
[----:B------:R-:W-:Y:S01]  /*0bb0*/  FFMA R8, R27, 1.925963033500011079e-08, R22 ;  /* 0x32a570601b087823 */ /* 0x000fe20000000016 */
[----:B------:R-:W-:Y:S01]  /*0bc0*/  FFMA R24, R23, 1.4426950216293334961, -R24 ;  /* 0x3fb8aa3b17187823 */ /* 0x000fe20000000818 */
[----:B------:R-:W-:Y:S01]  /*0bd0*/  FADD R20, R10, -12583039 ;  /* 0xcb40007f0a147421 */ /* 0x000fe20000000000 */
[----:B------:R-:W-:-:S02]  /*0be0*/  SHF.L.U32 R9, R6, 0x17, RZ ;  /* 0x0000001706097819 */ /* 0x000fc400000006ff */
[----:B------:R-:W0:Y:S01]  /*0bf0*/  MUFU.EX2 R18, R18 ;  /* 0x0000001200127308 */ /* 0x000e220000000800 */
[----:B------:R-:W-:Y:S01]  /*0c00*/  FFMA R24, R23, 1.925963033500011079e-08, R24 ;  /* 0x32a5706017187823 */ /* 0x000fe20000000018 */
[----:B------:R-:W-:Y:S01]  /*0c10*/  FFMA R20, R21, 1.4426950216293334961, -R20 ;  /* 0x3fb8aa3b15147823 */ /* 0x000fe20000000814 */
[----:B------:R-:W-:Y:S01]  /*0c20*/  SHF.L.U32 R6, R7, 0x17, RZ ;  /* 0x0000001707067819 */ /* 0x000fe200000006ff */
[----:B-1----:R-:W-:Y:S01]  /*0c30*/  FFMA R9, R9, R13, R12 ;  /* 0x0000000d09097223 */ /* 0x002fe2000000000c */
[----:B------:R-:W-:Y:S01]  /*0c40*/  SHF.L.U32 R12, R11, 0x17, RZ ;  /* 0x000000170b0c7819 */ /* 0x000fe200000006ff */
[----:B------:R-:W-:Y:S01]  /*0c50*/  FFMA R20, R21, 1.925963033500011079e-08, R20 ;  /* 0x32a5706015147823 */ /* 0x000fe20000000014 */
[----:B------:R-:W-:Y:S01]  /*0c60*/  SHF.L.U32 R3, R14, 0x17, RZ ;  /* 0x000000170e037819 */ /* 0x000fe200000006ff */
[----:B------:R-:W1:Y:S01]  /*0c70*/  MUFU.EX2 R19, R19 ;  /* 0x0000001300137308 */ /* 0x000e620000000800 */
[----:B--2---:R-:W-:Y:S01]  /*0c80*/  FFMA R9, R6, R16, R9 ;  /* 0x0000001006097223 */ /* 0x004fe20000000009 */
[----:B------:R-:W-:-:S02]  /*0c90*/  SHF.L.U32 R6, R17, 0x17, RZ ;  /* 0x0000001711067819 */ /* 0x000fc400000006ff */
[----:B------:R-:W-:-:S04]  /*0ca0*/  SHF.L.U32 R10, R10, 0x17, RZ ;  /* 0x000000170a0a7819 */ /* 0x000fc800000006ff */
[----:B------:R-:W2:Y:S01]  /*0cb0*/  MUFU.EX2 R8, R8 ;  /* 0x0000000800087308 */ /* 0x000ea20000000800 */
[----:B0-----:R-:W-:-:S07]  /*0cc0*/  FFMA R12, R12, R18, R9 ;  /* 0x000000120c0c7223 */ /* 0x001fce0000000009 */
[----:B------:R-:W0:Y:S01]  /*0cd0*/  MUFU.EX2 R24, R24 ;  /* 0x0000001800187308 */ /* 0x000e220000000800 */
[----:B-1----:R-:W-:Y:S01]  /*0ce0*/  FFMA R3, R3, R19, R12 ;  /* 0x0000001303037223 */ /* 0x002fe2000000000c */
[----:B------:R-:W-:-:S06]  /*0cf0*/  SHF.L.U32 R12, R15, 0x17, RZ ;  /* 0x000000170f0c7819 */ /* 0x000fcc00000006ff */
[----:B------:R-:W1:Y:S01]  /*0d00*/  MUFU.EX2 R20, R20 ;  /* 0x0000001400147308 */ /* 0x000e620000000800 */
[----:B--2---:R-:W-:-:S04]  /*0d10*/  FFMA R3, R6, R8, R3 ;  /* 0x0000000806037223 */ /* 0x004fc80000000003 */
[----:B0-----:R-:W-:-:S04]  /*0d20*/  FFMA R3, R12, R24, R3 ;  /* 0x000000180c037223 */ /* 0x001fc80000000003 */
[----:B-1----:R-:W-:Y:S01]  /*0d30*/  FFMA R3, R10, R20, R3 ;  /* 0x000000140a037223 */ /* 0x002fe20000000003 */
[----:B------:R-:W-:Y:S06]  /*0d40*/  BRA.U UP1, `(.L_x_8) ;  /* 0xfffffff9019c7547 */ /* 0x000fec000b83ffff */
.L_x_7:
        /* <DEDUP_REMOVED lines=10> */
[----:B------:R-:W3:Y:S04]  /*0df0*/  LDG.E.CONSTANT R11, desc[UR10][R8.64+0x4] ;  /* 0x0000040a080b7981 */ /* 0x000ee8000c1e9900 */
[----:B------:R-:W4:Y:S04]  /*0e00*/  LDG.E.CONSTANT R13, desc[UR10][R8.64+0x8] ;  /* 0x0000080a080d7981 */ /* 0x000f28000c1e9900 */
[----:B------:R0:W5:Y:S01]  /*0e10*/  LDG.E.CONSTANT R15, desc[UR10][R8.64+0xc] ;  /* 0x00000c0a080f7981 */ /* 0x000162000c1e9900 */
[----:B------:R-:W-:Y:S01]  /*0e20*/  HFMA2 R12, -RZ, RZ, 0.96630859375, -0.0022525787353515625 ;  /* 0x3bbb989dff0c7431 */ /* 0x000fe200000001ff */
[----:B------:R-:W-:Y:S01]  /*0e30*/  MOV R14, 0x437c0000 ;  /* 0x437c0000000e7802 */ /* 0x000fe20000000f00 */
[----:B------:R-:W-:Y:S01]  /*0e40*/  UIADD3 UR4, UPT, UPT, UR4, 0x4, URZ ;  /* 0x0000000404047890 */ /* 0x000fe2000fffe0ff */
[----:B--2---:R-:W-:-:S04]  /*0e50*/  FADD R7, R7, -R4 ;  /* 0x8000000407077221 */ /* 0x004fc80000000000 */
[----:B------:R-:W-:Y:S01]  /*0e60*/  FFMA.SAT R2, R7, R12, 0.5 ;  /* 0x3f00000007027423 */ /* 0x000fe2000000200c */
[----:B---3--:R-:W-:-:S03]  /*0e70*/  FADD R11, R11, -R4 ;  /* 0x800000040b0b7221 */ /* 0x008fc60000000000 */
[----:B------:R-:W-:Y:S01]  /*0e80*/  FFMA.RM R2, R2, R14, 12582913 ;  /* 0x4b40000102027423 */ /* 0x000fe2000000400e */
[----:B------:R-:W-:Y:S01]  /*0e90*/  FFMA.SAT R6, R11, R12, 0.5 ;  /* 0x3f0000000b067423 */ /* 0x000fe2000000200c */
[--C-:B----4-:R-:W-:Y:S02]  /*0ea0*/  FADD R13, R13, -R4.reuse ;  /* 0x800000040d0d7221 */ /* 0x110fe40000000000 */
[----:B------:R-:W-:Y:S01]  /*0eb0*/  FADD R10, R2, -12583039 ;  /* 0xcb40007f020a7421 */ /* 0x000fe20000000000 */
[----:B------:R-:W-:Y:S01]  /*0ec0*/  FFMA.RM R6, R6, R14, 12582913 ;  /* 0x4b40000106067423 */ /* 0x000fe2000000400e */
[----:B0-----:R-:W-:Y:S01]  /*0ed0*/  FFMA.SAT R9, R13, R12, 0.5 ;  /* 0x3f0000000d097423 */ /* 0x001fe2000000200c */
[----:B-----5:R-:W-:Y:S01]  /*0ee0*/  FADD R15, R15, -R4 ;  /* 0x800000040f0f7221 */ /* 0x020fe20000000000 */
[----:B------:R-:W-:Y:S01]  /*0ef0*/  FFMA R10, R7, 1.4426950216293334961, -R10 ;  /* 0x3fb8aa3b070a7823 */ /* 0x000fe2000000080a */
[----:B------:R-:W-:Y:S01]  /*0f00*/  FADD R8, R6, -12583039 ;  /* 0xcb40007f06087421 */ /* 0x000fe20000000000 */
[----:B------:R-:W-:-:S02]  /*0f10*/  SHF.L.U32 R2, R2, 0x17, RZ ;  /* 0x0000001702027819 */ /* 0x000fc400000006ff */
[----:B------:R-:W-:Y:S01]  /*0f20*/  FFMA R10, R7, 1.925963033500011079e-08, R10 ;  /* 0x32a57060070a7823 */ /* 0x000fe2000000000a */
[----:B------:R-:W-:Y:S01]  /*0f30*/  FFMA.RM R7, R9, R14, 12582913 ;  /* 0x4b40000109077423 */ /* 0x000fe2000000400e */
[----:B------:R-:W-:Y:S01]  /*0f40*/  FFMA R8, R11, 1.4426950216293334961, -R8 ;  /* 0x3fb8aa3b0b087823 */ /* 0x000fe20000000808 */
[----:B------:R-:W-:Y:S02]  /*0f50*/  FFMA.SAT R9, R15, R12, 0.5 ;  /* 0x3f0000000f097423 */ /* 0x000fe4000000200c */
[----:B------:R-:W-:Y:S01]  /*0f60*/  FADD R12, R7, -12583039 ;  /* 0xcb40007f070c7421 */ /* 0x000fe20000000000 */
[----:B------:R-:W-:Y:S01]  /*0f70*/  FFMA R8, R11, 1.925963033500011079e-08, R8 ;  /* 0x32a570600b087823 */ /* 0x000fe20000000008 */
[----:B------:R-:W-:Y:S01]  /*0f80*/  FFMA.RM R11, R9, R14, 12582913 ;  /* 0x4b400001090b7423 */ /* 0x000fe2000000400e */
[----:B------:R-:W0:Y:S01]  /*0f90*/  MUFU.EX2 R10, R10 ;  /* 0x0000000a000a7308 */ /* 0x000e220000000800 */
[----:B------:R-:W-:Y:S01]  /*0fa0*/  FFMA R12, R13, 1.4426950216293334961, -R12 ;  /* 0x3fb8aa3b0d0c7823 */ /* 0x000fe2000000080c */
[----:B------:R-:W-:Y:S01]  /*0fb0*/  SHF.L.U32 R9, R6, 0x17, RZ ;  /* 0x0000001706097819 */ /* 0x000fe200000006ff */
[----:B------:R-:W-:Y:S01]  /*0fc0*/  FADD R14, R11, -12583039 ;  /* 0xcb40007f0b0e7421 */ /* 0x000fe20000000000 */
[----:B------:R-:W-:Y:S01]  /*0fd0*/  SHF.L.U32 R7, R7, 0x17, RZ ;  /* 0x0000001707077819 */ /* 0x000fe200000006ff */
[----:B------:R-:W-:-:S02]  /*0fe0*/  FFMA R12, R13, 1.925963033500011079e-08, R12 ;  /* 0x32a570600d0c7823 */ /* 0x000fc4000000000c */
[C---:B------:R-:W-:Y:S01]  /*0ff0*/  FFMA R14, R15.reuse, 1.4426950216293334961, -R14 ;  /* 0x3fb8aa3b0f0e7823 */ /* 0x040fe2000000080e */
[----:B------:R-:W1:Y:S03]  /*1000*/  MUFU.EX2 R8, R8 ;  /* 0x0000000800087308 */ /* 0x000e660000000800 */
[----:B------:R-:W-:-:S05]  /*1010*/  FFMA R14, R15, 1.925963033500011079e-08, R14 ;  /* 0x32a570600f0e7823 */ /* 0x000fca000000000e */
[----:B------:R-:W2:Y:S01]  /*1020*/  MUFU.EX2 R12, R12 ;  /* 0x0000000c000c7308 */ /* 0x000ea20000000800 */
[----:B0-----:R-:W-:Y:S01]  /*1030*/  FFMA R2, R2, R10, R3 ;  /* 0x0000000a02027223 */ /* 0x001fe20000000003 */
[----:B------:R-:W-:-:S06]  /*1040*/  SHF.L.U32 R3, R11, 0x17, RZ ;  /* 0x000000170b037819 */ /* 0x000fcc00000006ff */
[----:B------:R-:W0:Y:S01]  /*1050*/  MUFU.EX2 R14, R14 ;  /* 0x0000000e000e7308 */ /* 0x000e220000000800 */
[----:B-1----:R-:W-:-:S04]  /*1060*/  FFMA R2, R9, R8, R2 ;  /* 0x0000000809027223 */ /* 0x002fc80000000002 */
[----:B--2---:R-:W-:-:S04]  /*1070*/  FFMA R2, R7, R12, R2 ;  /* 0x0000000c07027223 */ /* 0x004fc80000000002 */
[----:B0-----:R-:W-:-:S07]  /*1080*/  FFMA R3, R3, R14, R2 ;  /* 0x0000000e03037223 */ /* 0x001fce0000000002 */
.L_x_9:
[----:B------:R-:W-:Y:S05]  /*1090*/  BRA.U !UP1, `(.L_x_6) ;  /* 0x0000000109b87547 */ /* 0x000fea000b800000 */
[----:B------:R-:W-:Y:S02]  /*10a0*/  UISETP.NE.AND UP0, UPT, UR6, 0x1, UPT ;  /* 0x000000010600788c */ /* 0x000fe4000bf05270 */
[----:B------:R-:W-:-:S04]  /*10b0*/  ULOP3.LUT UR5, UR5, 0x1, URZ, 0xc0, !UPT ;  /* 0x0000000105057892 */ /* 0x000fc8000f8ec0ff */
[----:B------:R-:W-:-:S03]  /*10c0*/  UISETP.NE.U32.AND UP1, UPT, UR5, 0x1, UPT ;  /* 0x000000010500788c */ /* 0x000fc6000bf25070 */
[----:B------:R-:W-:Y:S08]  /*10d0*/  BRA.U !UP0, `(.L_x_10) ;  /* 0x0000000108687547 */ /* 0x000ff0000b800000 */
[----:B------:R-:W0:Y:S01]  /*10e0*/  LDC.64 R6, c[0x0][0x380] ;  /* 0x0000e000ff067b82 */ /* 0x000e220000000a00 */
[----:B------:R-:W-:-:S05]  /*10f0*/  IADD3 R9, PT, PT, R0, UR4, RZ ;  /* 0x0000000400097c10 */ /* 0x000fca000fffe0ff */
[----:B0-----:R-:W-:-:S05]  /*1100*/  IMAD.WIDE R6, R9, 0x4, R6 ;  /* 0x0000000409067825 */ /* 0x001fca00078e0206 */
[----:B------:R-:W2:Y:S04]  /*1110*/  LDG.E.CONSTANT R9, desc[UR10][R6.64] ;  /* 0x0000000a06097981 */ /* 0x000ea8000c1e9900 */
[----:B------:R-:W3:Y:S01]  /*1120*/  LDG.E.CONSTANT R13, desc[UR10][R6.64+0x4] ;  /* 0x0000040a060d7981 */ /* 0x000ee2000c1e9900 */
[----:B------:R-:W-:Y:S01]  /*1130*/  HFMA2 R2, -RZ, RZ, 0.96630859375, -0.0022525787353515625 ;  /* 0x3bbb989dff027431 */ /* 0x000fe200000001ff */
[----:B------:R-:W-:Y:S01]  /*1140*/  MOV R11, 0x437c0000 ;  /* 0x437c0000000b7802 */ /* 0x000fe20000000f00 */
[----:B------:R-:W-:Y:S01]  /*1150*/  UIADD3 UR4, UPT, UPT, UR4, 0x2, URZ ;  /* 0x0000000204047890 */ /* 0x000fe2000fffe0ff */
[----:B--2---:R-:W-:-:S04]  /*1160*/  FADD R9, R9, -R4 ;  /* 0x8000000409097221 */ /* 0x004fc80000000000 */
[----:B------:R-:W-:Y:S01]  /*1170*/  FFMA.SAT R8, R9, R2, 0.5 ;  /* 0x3f00000009087423 */ /* 0x000fe20000002002 */
[----:B---3--:R-:W-:-:S03]  /*1180*/  FADD R13, R13, -R4 ;  /* 0x800000040d0d7221 */ /* 0x008fc60000000000 */
[----:B------:R-:W-:Y:S01]  /*1190*/  FFMA.RM R8, R8, R11, 12582913 ;  /* 0x4b40000108087423 */ /* 0x000fe2000000400b */
[----:B------:R-:W-:-:S03]  /*11a0*/  FFMA.SAT R10, R13, R2, 0.5 ;  /* 0x3f0000000d0a7423 */ /* 0x000fc60000002002 */
[----:B------:R-:W-:Y:S01]  /*11b0*/  FADD R2, R8, -12583039 ;  /* 0xcb40007f08027421 */ /* 0x000fe20000000000 */
[----:B------:R-:W-:Y:S01]  /*11c0*/  FFMA.RM R10, R10, R11, 12582913 ;  /* 0x4b4000010a0a7423 */ /* 0x000fe2000000400b */
[----:B------:R-:W-:Y:S02]  /*11d0*/  SHF.L.U32 R8, R8, 0x17, RZ ;  /* 0x0000001708087819 */ /* 0x000fe400000006ff */
[C---:B------:R-:W-:Y:S01]  /*11e0*/  FFMA R2, R9.reuse, 1.4426950216293334961, -R2 ;  /* 0x3fb8aa3b09027823 */ /* 0x040fe20000000802 */
[C---:B------:R-:W-:Y:S01]  /*11f0*/  FADD R6, R10.reuse, -12583039 ;  /* 0xcb40007f0a067421 */ /* 0x040fe20000000000 */
[----:B------:R-:W-:Y:S02]  /*1200*/  SHF.L.U32 R10, R10, 0x17, RZ ;  /* 0x000000170a0a7819 */ /* 0x000fe400000006ff */
[----:B------:R-:W-:Y:S01]  /*1210*/  FFMA R2, R9, 1.925963033500011079e-08, R2 ;  /* 0x32a5706009027823 */ /* 0x000fe20000000002 */
[----:B------:R-:W-:-:S04]  /*1220*/  FFMA R6, R13, 1.4426950216293334961, -R6 ;  /* 0x3fb8aa3b0d067823 */ /* 0x000fc80000000806 */
[----:B------:R-:W-:Y:S01]  /*1230*/  FFMA R6, R13, 1.925963033500011079e-08, R6 ;  /* 0x32a570600d067823 */ /* 0x000fe20000000006 */
[----:B------:R-:W0:Y:S08]  /*1240*/  MUFU.EX2 R2, R2 ;  /* 0x0000000200027308 */ /* 0x000e300000000800 */
[----:B------:R-:W1:Y:S01]  /*1250*/  MUFU.EX2 R6, R6 ;  /* 0x0000000600067308 */ /* 0x000e620000000800 */
[----:B0-----:R-:W-:-:S04]  /*1260*/  FFMA R3, R8, R2, R3 ;  /* 0x0000000208037223 */ /* 0x001fc80000000003 */
[----:B-1----:R-:W-:-:S07]  /*1270*/  FFMA R3, R10, R6, R3 ;  /* 0x000000060a037223 */ /* 0x002fce0000000003 */
.L_x_10:
[----:B------:R-:W-:Y:S05]  /*1280*/  BRA.U UP1, `(.L_x_6) ;  /* 0x00000001013c7547 */ /* 0x000fea000b800000 */
[----:B------:R-:W0:Y:S01]  /*1290*/  LDC.64 R6, c[0x0][0x380] ;  /* 0x0000e000ff067b82 */ /* 0x000e220000000a00 */
[----:B------:R-:W-:-:S05]  /*12a0*/  IADD3 R9, PT, PT, R0, UR4, RZ ;  /* 0x0000000400097c10 */ /* 0x000fca000fffe0ff */
[----:B0-----:R-:W-:-:S06]  /*12b0*/  IMAD.WIDE R6, R9, 0x4, R6 ;  /* 0x0000000409067825 */ /* 0x001fcc00078e0206 */
[----:B------:R-:W2:Y:S01]  /*12c0*/  LDG.E.CONSTANT R7, desc[UR10][R6.64] ;  /* 0x0000000a06077981 */ /* 0x000ea2000c1e9900 */
[----:B------:R-:W-:Y:S01]  /*12d0*/  HFMA2 R9, -RZ, RZ, 0.96630859375, -0.0022525787353515625 ;  /* 0x3bbb989dff097431 */ /* 0x000fe200000001ff */
[----:B------:R-:W-:Y:S01]  /*12e0*/  MOV R11, 0x437c0000 ;  /* 0x437c0000000b7802 */ /* 0x000fe20000000f00 */
[----:B--2---:R-:W-:-:S04]  /*12f0*/  FADD R0, R7, -R4 ;  /* 0x8000000407007221 */ /* 0x004fc80000000000 */
[----:B------:R-:W-:-:S04]  /*1300*/  FFMA.SAT R2, R0, R9, 0.5 ;  /* 0x3f00000000027423 */ /* 0x000fc80000002009 */
[----:B------:R-:W-:-:S04]  /*1310*/  FFMA.RM R2, R2, R11, 12582913 ;  /* 0x4b40000102027423 */ /* 0x000fc8000000400b */
[C---:B------:R-:W-:Y:S01]  /*1320*/  FADD R9, R2.reuse, -12583039 ;  /* 0xcb40007f02097421 */ /* 0x040fe20000000000 */
[----:B------:R-:W-:-:S03]  /*1330*/  SHF.L.U32 R2, R2, 0x17, RZ ;  /* 0x0000001702027819 */ /* 0x000fc600000006ff */
[----:B------:R-:W-:-:S04]  /*1340*/  FFMA R9, R0, 1.4426950216293334961, -R9 ;  /* 0x3fb8aa3b00097823 */ /* 0x000fc80000000809 */
[----:B------:R-:W-:-:S06]  /*1350*/  FFMA R9, R0, 1.925963033500011079e-08, R9 ;  /* 0x32a5706000097823 */ /* 0x000fcc0000000009 */
[----:B------:R-:W0:Y:S02]  /*1360*/  MUFU.EX2 R9, R9 ;  /* 0x0000000900097308 */ /* 0x000e240000000800 */
[----:B0-----:R-:W-:-:S07]  /*1370*/  FFMA R3, R2, R9, R3 ;  /* 0x0000000902037223 */ /* 0x001fce0000000003 */
.L_x_6:
[----:B------:R-:W0:Y:S02]  /*1380*/  LDC R0, c[0x0][0x394] ;  /* 0x0000e500ff007b82 */ /* 0x000e240000000800 */
[----:B0-----:R-:W-:-:S13]  /*1390*/  ISETP.GE.AND P0, PT, R0, 0x1, PT ;  /* 0x000000010000780c */ /* 0x001fda0003f06270 */
[----:B------:R-:W-:Y:S05]  /*13a0*/  @!P0 EXIT ;  /* 0x000000000000894d */ /* 0x000fea0003800000 */
[C---:B------:R-:W-:Y:S01]  /*13b0*/  ISETP.GE.U32.AND P0, PT, R0.reuse, 0x8, PT ;  /* 0x000000080000780c */ /* 0x040fe20003f06070 */
[----:B------:R-:W-:Y:S02]  /*13c0*/  HFMA2 R6, -RZ, RZ, 0, 0 ;  /* 0x00000000ff067431 */ /* 0x000fe400000001ff */
[----:B------:R-:W-:Y:S01]  /*13d0*/  IMAD R5, R5, R0, RZ ;  /* 0x0000000005057224 */ /* 0x000fe200078e02ff */
[----:B------:R-:W-:-:S09]  /*13e0*/  LOP3.LUT R19, R0, 0x7, RZ, 0xc0, !PT ;  /* 0x0000000700137812 */ /* 0x000fd200078ec0ff */
[----:B------:R-:W-:Y:S05]  /*13f0*/  @!P0 BRA `(.L_x_11) ;  /* 0x0000000c00988947 */ /* 0x000fea0003800000 */
[----:B------:R-:W0:Y:S01]  /*1400*/  LDCU.128 UR4, c[0x0][0x380] ;  /* 0x00007000ff0477ac */ /* 0x000e220008000c00 */
[----:B------:R-:W-:Y:S02]  /*1410*/  LOP3.LUT R6, R0, 0x7ffffff8, RZ, 0xc0, !PT ;  /* 0x7ffffff800067812 */ /* 0x000fe400078ec0ff */
[----:B------:R-:W-:Y:S02]  /*1420*/  MOV R18, R5 ;  /* 0x0000000500127202 */ /* 0x000fe40000000f00 */
[----:B------:R-:W-:Y:S01]  /*1430*/  IADD3 R16, PT, PT, -R6, RZ, RZ ;  /* 0x000000ff06107210 */ /* 0x000fe20007ffe1ff */
[----:B0-----:R-:W-:Y:S02]  /*1440*/  UIADD3 UR8, UP1, UPT, UR4, 0x10, URZ ;  /* 0x0000001004087890 */ /* 0x001fe4000ff3e0ff */
[----:B------:R-:W-:Y:S02]  /*1450*/  UIADD3 UR4, UP0, UPT, UR6, 0x10, URZ ;  /* 0x0000001006047890 */ /* 0x000fe4000ff1e0ff */
[----:B------:R-:W-:-:S02]  /*1460*/  UIADD3.X UR6, UPT, UPT, URZ, UR5, URZ, UP1, !UPT ;  /* 0x00000005ff067290 */ /* 0x000fc40008ffe4ff */
[----:B------:R-:W-:-:S12]  /*1470*/  UIADD3.X UR5, UPT, UPT, URZ, UR7, URZ, UP0, !UPT ;  /* 0x00000007ff057290 */ /* 0x000fd800087fe4ff */
.L_x_28:
[----:B------:R-:W-:Y:S02]  /*1480*/  MOV R14, UR8 ;  /* 0x00000008000e7c02 */ /* 0x000fe40008000f00 */
[----:B------:R-:W-:-:S03]  /*1490*/  MOV R15, UR6 ;  /* 0x00000006000f7c02 */ /* 0x000fc60008000f00 */
[----:B------:R-:W-:-:S05]  /*14a0*/  IMAD.WIDE R14, R18, 0x4, R14 ;  /* 0x00000004120e7825 */ /* 0x000fca00078e020e */
[----:B------:R-:W2:Y:S01]  /*14b0*/  LDG.E.CONSTANT R7, desc[UR10][R14.64+-0x10] ;  /* 0xfffff00a0e077981 */ /* 0x000ea2000c1e9900 */
[----:B------:R-:W-:Y:S01]  /*14c0*/  HFMA2 R9, -RZ, RZ, 3.7421875, 0 ;  /* 0x437c0000ff097431 */ /* 0x000fe200000001ff */
[----:B------:R-:W-:Y:S01]  /*14d0*/  MOV R0, 0x3bbb989d ;  /* 0x3bbb989d00007802 */ /* 0x000fe20000000f00 */
[----:B0-----:R-:W0:Y:S01]  /*14e0*/  MUFU.RCP R8, R3 ;  /* 0x0000000300087308 */ /* 0x001e220000001000 */
[----:B------:R-:W-:Y:S01]  /*14f0*/  MOV R10, UR4 ;  /* 0x00000004000a7c02 */ /* 0x000fe20008000f00 */
[----:B------:R-:W-:Y:S01]  /*1500*/  BSSY.RECONVERGENT B2, `(.L_x_12) ;  /* 0x0000018000027945 */ /* 0x000fe20003800200 */
[----:B------:R-:W-:Y:S02]  /*1510*/  MOV R11, UR5 ;  /* 0x00000005000b7c02 */ /* 0x000fe40008000f00 */
[----:B------:R-:W-:Y:S01]  /*1520*/  IADD3 R16, PT, PT, R16, 0x8, RZ ;  /* 0x0000000810107810 */ /* 0x000fe20007ffe0ff */
[----:B------:R-:W-:-:S03]  /*1530*/  IMAD.WIDE R10, R18, 0x4, R10 ;  /* 0x00000004120a7825 */ /* 0x000fc600078e020a */
[----:B------:R-:W-:Y:S01]  /*1540*/  ISETP.NE.AND P2, PT, R16, RZ, PT ;  /* 0x000000ff1000720c */ /* 0x000fe20003f45270 */
[----:B--2---:R-:W-:-:S04]  /*1550*/  FADD R7, R7, -R4 ;  /* 0x8000000407077221 */ /* 0x004fc80000000000 */
[----:B------:R-:W-:-:S04]  /*1560*/  FFMA.SAT R0, R7, R0, 0.5 ;  /* 0x3f00000007007423 */ /* 0x000fc80000002000 */
[----:B------:R-:W-:Y:S01]  /*1570*/  FFMA.RM R0, R0, R9, 12582913 ;  /* 0x4b40000100007423 */ /* 0x000fe20000004009 */
[----:B0-----:R-:W-:-:S03]  /*1580*/  FFMA R9, R8, -R3, 1 ;  /* 0x3f80000008097423 */ /* 0x001fc60000000803 */
[C---:B------:R-:W-:Y:S01]  /*1590*/  FADD R2, R0.reuse, -12583039 ;  /* 0xcb40007f00027421 */ /* 0x040fe20000000000 */
[----:B------:R-:W-:Y:S01]  /*15a0*/  SHF.L.U32 R0, R0, 0x17, RZ ;  /* 0x0000001700007819 */ /* 0x000fe200000006ff */
[----:B------:R-:W-:Y:S02]  /*15b0*/  FFMA R9, R8, R9, R8 ;  /* 0x0000000908097223 */ /* 0x000fe40000000008 */
[----:B------:R-:W-:-:S04]  /*15c0*/  FFMA R2, R7, 1.4426950216293334961, -R2 ;  /* 0x3fb8aa3b07027823 */ /* 0x000fc80000000802 */
[----:B------:R-:W-:-:S04]  /*15d0*/  FFMA R2, R7, 1.925963033500011079e-08, R2 ;  /* 0x32a5706007027823 */ /* 0x000fc80000000002 */
[----:B------:R-:W0:Y:S02]  /*15e0*/  MUFU.EX2 R7, R2 ;  /* 0x0000000200077308 */ /* 0x000e240000000800 */
[----:B0-----:R-:W-:-:S06]  /*15f0*/  FMUL R0, R0, R7 ;  /* 0x0000000700007220 */ /* 0x001fcc0000400000 */
[----:B------:R-:W0:Y:S01]  /*1600*/  FCHK P0, R0, R3 ;  /* 0x0000000300007302 */ /* 0x000e220000000000 */
[----:B------:R-:W-:-:S04]  /*1610*/  FFMA R8, R0, R9, RZ ;  /* 0x0000000900087223 */ /* 0x000fc800000000ff */
[----:B------:R-:W-:-:S04]  /*1620*/  FFMA R2, R8, -R3, R0 ;  /* 0x8000000308027223 */ /* 0x000fc80000000000 */
[----:B------:R-:W-:Y:S01]  /*1630*/  FFMA R9, R9, R2, R8 ;  /* 0x0000000209097223 */ /* 0x000fe20000000008 */
[----:B0-----:R-:W-:Y:S06]  /*1640*/  @!P0 BRA `(.L_x_13) ;  /* 0x00000000000c8947 */ /* 0x001fec0003800000 */
[----:B------:R-:W-:-:S07]  /*1650*/  MOV R2, 0x1670 ;  /* 0x0000167000027802 */ /* 0x000fce0000000f00 */
[----:B------:R-:W-:Y:S05]  /*1660*/  CALL.REL.NOINC `($__internal_0_$__cuda_sm3x_div_rn_noftz_f32_slowpath) ;  /* 0x0000001800607944 */ /* 0x000fea0003c00000 */
[----:B------:R-:W-:-:S07]  /*1670*/  MOV R9, R7 ;  /* 0x0000000700097202 */ /* 0x000fce0000000f00 */
.L_x_13:
[----:B------:R-:W-:Y:S05]  /*1680*/  BSYNC.RECONVERGENT B2 ;  /* 0x0000000000027941 */ /* 0x000fea0003800200 */
.L_x_12:
[----:B------:R-:W2:Y:S01]  /*1690*/  LDG.E.CONSTANT R7, desc[UR10][R14.64+-0xc] ;  /* 0xfffff40a0e077981 */ /* 0x000ea2000c1e9900 */
[----:B------:R-:W-:Y:S01]  /*16a0*/  HFMA2 R0, -RZ, RZ, 0.96630859375, -0.0022525787353515625 ;  /* 0x3bbb989dff007431 */ /* 0x000fe200000001ff */
[----:B------:R-:W-:Y:S01]  /*16b0*/  MOV R13, 0x437c0000 ;  /* 0x437c0000000d7802 */ /* 0x000fe20000000f00 */
[----:B------:R-:W0:Y:S01]  /*16c0*/  MUFU.RCP R8, R3 ;  /* 0x0000000300087308 */ /* 0x000e220000001000 */
[----:B------:R1:W-:Y:S01]  /*16d0*/  STG.E desc[UR10][R10.64+-0x10], R9 ;  /* 0xfffff0090a007986 */ /* 0x0003e2000c10190a */
[----:B------:R-:W-:Y:S01]  /*16e0*/  BSSY.RECONVERGENT B2, `(.L_x_14) ;  /* 0x0000014000027945 */ /* 0x000fe20003800200 */
[----:B--2---:R-:W-:-:S04]  /*16f0*/  FADD R7, R7, -R4 ;  /* 0x8000000407077221 */ /* 0x004fc80000000000 */
[----:B------:R-:W-:-:S04]  /*1700*/  FFMA.SAT R0, R7, R0, 0.5 ;  /* 0x3f00000007007423 */ /* 0x000fc80000002000 */
[----:B------:R-:W-:Y:S01]  /*1710*/  FFMA.RM R0, R0, R13, 12582913 ;  /* 0x4b40000100007423 */ /* 0x000fe2000000400d */
[----:B0-----:R-:W-:-:S03]  /*1720*/  FFMA R13, R8, -R3, 1 ;  /* 0x3f800000080d7423 */ /* 0x001fc60000000803 */
[C---:B------:R-:W-:Y:S01]  /*1730*/  FADD R2, R0.reuse, -12583039 ;  /* 0xcb40007f00027421 */ /* 0x040fe20000000000 */
[----:B------:R-:W-:-:S03]  /*1740*/  SHF.L.U32 R0, R0, 0x17, RZ ;  /* 0x0000001700007819 */ /* 0x000fc600000006ff */
[----:B------:R-:W-:-:S04]  /*1750*/  FFMA R2, R7, 1.4426950216293334961, -R2 ;  /* 0x3fb8aa3b07027823 */ /* 0x000fc80000000802 */
[----:B------:R-:W-:-:S04]  /*1760*/  FFMA R2, R7, 1.925963033500011079e-08, R2 ;  /* 0x32a5706007027823 */ /* 0x000fc80000000002 */
[----:B------:R-:W0:Y:S02]  /*1770*/  MUFU.EX2 R7, R2 ;  /* 0x0000000200077308 */ /* 0x000e240000000800 */
[----:B0-----:R-:W-:Y:S01]  /*1780*/  FMUL R12, R0, R7 ;  /* 0x00000007000c7220 */ /* 0x001fe20000400000 */
[----:B------:R-:W-:-:S05]  /*1790*/  FFMA R0, R8, R13, R8 ;  /* 0x0000000d08007223 */ /* 0x000fca0000000008 */
[----:B------:R-:W0:Y:S01]  /*17a0*/  FCHK P0, R12, R3 ;  /* 0x000000030c007302 */ /* 0x000e220000000000 */
[----:B------:R-:W-:-:S04]  /*17b0*/  FFMA R7, R0, R12, RZ ;  /* 0x0000000c00077223 */ /* 0x000fc800000000ff */
[----:B------:R-:W-:-:S04]  /*17c0*/  FFMA R8, R7, -R3, R12 ;  /* 0x8000000307087223 */ /* 0x000fc8000000000c */
[----:B------:R-:W-:Y:S01]  /*17d0*/  FFMA R7, R0, R8, R7 ;  /* 0x0000000800077223 */ /* 0x000fe20000000007 */
[----:B01----:R-:W-:Y:S06]  /*17e0*/  @!P0 BRA `(.L_x_15) ;  /* 0x00000000000c8947 */ /* 0x003fec0003800000 */
[----:B------:R-:W-:Y:S02]  /*17f0*/  MOV R0, R12 ;  /* 0x0000000c00007202 */ /* 0x000fe40000000f00 */
[----:B------:R-:W-:-:S07]  /*1800*/  MOV R2, 0x1820 ;  /* 0x0000182000027802 */ /* 0x000fce0000000f00 */
[----:B------:R-:W-:Y:S05]  /*1810*/  CALL.REL.NOINC `($__internal_0_$__cuda_sm3x_div_rn_noftz_f32_slowpath) ;  /* 0x0000001400f47944 */ /* 0x000fea0003c00000 */
.L_x_15:
[----:B------:R-:W-:Y:S05]  /*1820*/  BSYNC.RECONVERGENT B2 ;  /* 0x0000000000027941 */ /* 0x000fea0003800200 */
.L_x_14:
[----:B------:R-:W2:Y:S01]  /*1830*/  LDG.E.CONSTANT R9, desc[UR10][R14.64+-0x8] ;  /* 0xfffff80a0e097981 */ /* 0x000ea2000c1e9900 */
[----:B------:R-:W-:Y:S01]  /*1840*/  HFMA2 R0, -RZ, RZ, 0.96630859375, -0.0022525787353515625 ;  /* 0x3bbb989dff007431 */ /* 0x000fe200000001ff */
[----:B------:R-:W-:Y:S01]  /*1850*/  MOV R13, 0x437c0000 ;  /* 0x437c0000000d7802 */ /* 0x000fe20000000f00 */
[----:B------:R-:W0:Y:S01]  /*1860*/  MUFU.RCP R8, R3 ;  /* 0x0000000300087308 */ /* 0x000e220000001000 */
[----:B------:R1:W-:Y:S01]  /*1870*/  STG.E desc[UR10][R10.64+-0xc], R7 ;  /* 0xfffff4070a007986 */ /* 0x0003e2000c10190a */
[----:B------:R-:W-:Y:S01]  /*1880*/  BSSY.RECONVERGENT B2, `(.L_x_16) ;  /* 0x0000015000027945 */ /* 0x000fe20003800200 */
[----:B0-----:R-:W-:Y:S01]  /*1890*/  FFMA R17, R8, -R3, 1 ;  /* 0x3f80000008117423 */ /* 0x001fe20000000803 */
[----:B--2---:R-:W-:-:S04]  /*18a0*/  FADD R9, R9, -R4 ;  /* 0x8000000409097221 */ /* 0x004fc80000000000 */
[----:B------:R-:W-:-:S04]  /*18b0*/  FFMA.SAT R0, R9, R0, 0.5 ;  /* 0x3f00000009007423 */ /* 0x000fc80000002000 */
[----:B------:R-:W-:-:S04]  /*18c0*/  FFMA.RM R0, R0, R13, 12582913 ;  /* 0x4b40000100007423 */ /* 0x000fc8000000400d */
        /* <DEDUP_REMOVED lines=15> */
[----:B------:R-:W-:-:S07]  /*19c0*/  MOV R9, R7 ;  /* 0x0000000700097202 */ /* 0x000fce0000000f00 */
.L_x_17:
[----:B------:R-:W-:Y:S05]  /*19d0*/  BSYNC.RECONVERGENT B2 ;  /* 0x0000000000027941 */ /* 0x000fea0003800200 */
.L_x_16:
        /* <DEDUP_REMOVED lines=25> */
.L_x_19:
[----:B------:R-:W-:Y:S05]  /*1b70*/  BSYNC.RECONVERGENT B2 ;  /* 0x0000000000027941 */ /* 0x000fea0003800200 */
.L_x_18:
        /* <DEDUP_REMOVED lines=26> */
.L_x_21:
[----:B------:R-:W-:Y:S05]  /*1d20*/  BSYNC.RECONVERGENT B2 ;  /* 0x0000000000027941 */ /* 0x000fea0003800200 */
.L_x_20:
        /* <DEDUP_REMOVED lines=25> */
.L_x_23:
[----:B------:R-:W-:Y:S05]  /*1ec0*/  BSYNC.RECONVERGENT B2 ;  /* 0x0000000000027941 */ /* 0x000fea0003800200 */
.L_x_22:
        /* <DEDUP_REMOVED lines=26> */
.L_x_25:
[----:B------:R-:W-:Y:S05]  /*2070*/  BSYNC.RECONVERGENT B2 ;  /* 0x0000000000027941 */ /* 0x000fea0003800200 */
.L_x_24:
        /* <DEDUP_REMOVED lines=13> */
[----:B------:R-:W-:Y:S01]  /*2150*/  FFMA R7, R0, 1.925963033500011079e-08, R7 ;  /* 0x32a5706000077823 */ /* 0x000fe20000000007 */
[----:B------:R-:W-:-:S05]  /*2160*/  FFMA R0, R8, R13, R8 ;  /* 0x0000000d08007223 */ /* 0x000fca0000000008 */
[----:B------:R-:W0:Y:S02]  /*2170*/  MUFU.EX2 R7, R7 ;  /* 0x0000000700077308 */ /* 0x000e240000000800 */
[----:B0-----:R-:W-:-:S06]  /*2180*/  FMUL R15, R2, R7 ;  /* 0x00000007020f7220 */ /* 0x001fcc0000400000 */
        /* <DEDUP_REMOVED lines=9> */
.L_x_27:
[----:B------:R-:W-:Y:S05]  /*2220*/  BSYNC.RECONVERGENT B2 ;  /* 0x0000000000027941 */ /* 0x000fea0003800200 */
.L_x_26:
[----:B------:R0:W-:Y:S01]  /*2230*/  STG.E desc[UR10][R10.64+0xc], R13 ;  /* 0x00000c0d0a007986 */ /* 0x0001e2000c10190a */
[----:B------:R-:W-:Y:S01]  /*2240*/  IADD3 R18, PT, PT, R18, 0x8, RZ ;  /* 0x0000000812127810 */ /* 0x000fe20007ffe0ff */
[----:B------:R-:W-:Y:S06]  /*2250*/  @P2 BRA `(.L_x_28) ;  /* 0xfffffff000882947 */ /* 0x000fec000383ffff */
.L_x_11:
[----:B------:R-:W-:-:S13]  /*2260*/  ISETP.NE.AND P0, PT, R19, RZ, PT ;  /* 0x000000ff1300720c */ /* 0x000fda0003f05270 */
[----:B------:R-:W-:Y:S05]  /*2270*/  @!P0 EXIT ;  /* 0x000000000000894d */ /* 0x000fea0003800000 */
[----:B------:R-:W1:Y:S01]  /*2280*/  LDCU UR4, c[0x0][0x394] ;  /* 0x00007280ff0477ac */ /* 0x000e620008000800 */
[----:B------:R-:W-:Y:S01]  /*2290*/  ISETP.GE.U32.AND P0, PT, R19, 0x4, PT ;  /* 0x000000041300780c */ /* 0x000fe20003f06070 */
[----:B-1----:R-:W-:-:S12]  /*22a0*/  ULOP3.LUT UR4, UR4, 0x3, URZ, 0xc0, !UPT ;  /* 0x0000000304047892 */ /* 0x002fd8000f8ec0ff */
[----:B------:R-:W-:Y:S05]  /*22b0*/  @!P0 BRA `(.L_x_29) ;  /* 0x0000000400c08947 */ /* 0x000fea0003800000 */
[----:B------:R-:W1:Y:S01]  /*22c0*/  LDC.64 R14, c[0x0][0x380] ;  /* 0x0000e000ff0e7b82 */ /* 0x000e620000000a00 */
[----:B0-----:R-:W-:-:S05]  /*22d0*/  IADD3 R10, PT, PT, R5, R6, RZ ;  /* 0x00000006050a7210 */ /* 0x001fca0007ffe0ff */
[----:B-1----:R-:W-:-:S05]  /*22e0*/  IMAD.WIDE R14, R10, 0x4, R14 ;  /* 0x000000040a0e7825 */ /* 0x002fca00078e020e */
[----:B------:R-:W2:Y:S01]  /*22f0*/  LDG.E.CONSTANT R7, desc[UR10][R14.64] ;  /* 0x0000000a0e077981 */ /* 0x000ea2000c1e9900 */
[----:B------:R-:W-:Y:S01]  /*2300*/  HFMA2 R0, -RZ, RZ, 0.96630859375, -0.0022525787353515625 ;  /* 0x3bbb989dff007431 */ /* 0x000fe200000001ff */
[----:B------:R-:W-:Y:S01]  /*2310*/  MOV R9, 0x437c0000 ;  /* 0x437c000000097802 */ /* 0x000fe20000000f00 */
[----:B------:R-:W0:Y:S01]  /*2320*/  MUFU.RCP R8, R3 ;  /* 0x0000000300087308 */ /* 0x000e220000001000 */
        /* <DEDUP_REMOVED lines=16> */
[----:B0-----:R-:W-:Y:S06]  /*2430*/  @!P0 BRA `(.L_x_31) ;  /* 0x00000000000c8947 */ /* 0x001fec0003800000 */
[----:B------:R-:W-:Y:S02]  /*2440*/  MOV R0, R12 ;  /* 0x0000000c00007202 */ /* 0x000fe40000000f00 */
[----:B------:R-:W-:-:S07]  /*2450*/  MOV R2, 0x2470 ;  /* 0x0000247000027802 */ /* 0x000fce0000000f00 */
[----:B------:R-:W-:Y:S05]  /*2460*/  CALL.REL.NOINC `($__internal_0_$__cuda_sm3x_div_rn_noftz_f32_slowpath) ;  /* 0x0000000800e07944 */ /* 0x000fea0003c00000 */
.L_x_31:
[----:B------:R-:W-:Y:S05]  /*2470*/  BSYNC.RECONVERGENT B2 ;  /* 0x0000000000027941 */ /* 0x000fea0003800200 */
.L_x_30:
[----:B------:R-:W2:Y:S01]  /*2480*/  LDG.E.CONSTANT R9, desc[UR10][R14.64+0x4] ;  /* 0x0000040a0e097981 */ /* 0x000ea2000c1e9900 */
[----:B------:R-:W-:Y:S01]  /*2490*/  HFMA2 R11, -RZ, RZ, 0.96630859375, -0.0022525787353515625 ;  /* 0x3bbb989dff0b7431 */ /* 0x000fe200000001ff */
[----:B------:R-:W-:Y:S01]  /*24a0*/  MOV R13, 0x437c0000 ;  /* 0x437c0000000d7802 */ /* 0x000fe20000000f00 */
[----:B------:R-:W0:Y:S01]  /*24b0*/  MUFU.RCP R16, R3 ;  /* 0x0000000300107308 */ /* 0x000e220000001000 */
[----:B------:R-:W-:Y:S01]  /*24c0*/  BSSY.RECONVERGENT B2, `(.L_x_32) ;  /* 0x0000018000027945 */ /* 0x000fe20003800200 */
[----:B--2---:R-:W-:Y:S02]  /*24d0*/  FADD R0, R9, -R4 ;  /* 0x8000000409007221 */ /* 0x004fe40000000000 */
[----:B------:R-:W1:Y:S02]  /*24e0*/  LDC.64 R8, c[0x0][0x388] ;  /* 0x0000e200ff087b82 */ /* 0x000e640000000a00 */
[----:B------:R-:W-:-:S04]  /*24f0*/  FFMA.SAT R2, R0, R11, 0.5 ;  /* 0x3f00000000027423 */ /* 0x000fc8000000200b */
[----:B------:R-:W-:-:S04]  /*2500*/  FFMA.RM R2, R2, R13, 12582913 ;  /* 0x4b40000102027423 */ /* 0x000fc8000000400d */
[C---:B------:R-:W-:Y:S01]  /*2510*/  FADD R11, R2.reuse, -12583039 ;  /* 0xcb40007f020b7421 */ /* 0x040fe20000000000 */
[----:B------:R-:W-:-:S03]  /*2520*/  SHF.L.U32 R2, R2, 0x17, RZ ;  /* 0x0000001702027819 */ /* 0x000fc600000006ff */
[----:B------:R-:W-:-:S04]  /*2530*/  FFMA R11, R0, 1.4426950216293334961, -R11 ;  /* 0x3fb8aa3b000b7823 */ /* 0x000fc8000000080b */
[----:B------:R-:W-:-:S04]  /*2540*/  FFMA R12, R0, 1.925963033500011079e-08, R11 ;  /* 0x32a57060000c7823 */ /* 0x000fc8000000000b */
[----:B------:R-:W2:Y:S01]  /*2550*/  MUFU.EX2 R13, R12 ;  /* 0x0000000c000d7308 */ /* 0x000ea20000000800 */
[----:B-1----:R-:W-:-:S04]  /*2560*/  IMAD.WIDE R10, R10, 0x4, R8 ;  /* 0x000000040a0a7825 */ /* 0x002fc800078e0208 */
[C---:B0-----:R-:W-:Y:S01]  /*2570*/  FFMA R9, R16.reuse, -R3, 1 ;  /* 0x3f80000010097423 */ /* 0x041fe20000000803 */
[----:B------:R0:W-:Y:S03]  /*2580*/  STG.E desc[UR10][R10.64], R7 ;  /* 0x000000070a007986 */ /* 0x0001e6000c10190a */
[----:B------:R-:W-:Y:S01]  /*2590*/  FFMA R0, R16, R9, R16 ;  /* 0x0000000910007223 */ /* 0x000fe20000000010 */
[----:B--2---:R-:W-:-:S04]  /*25a0*/  FMUL R13, R2, R13 ;  /* 0x0000000d020d7220 */ /* 0x004fc80000400000 */
[----:B------:R-:W1:Y:S01]  /*25b0*/  FCHK P0, R13, R3 ;  /* 0x000000030d007302 */ /* 0x000e620000000000 */
        /* <DEDUP_REMOVED lines=8> */
.L_x_33:
[----:B------:R-:W-:Y:S05]  /*2640*/  BSYNC.RECONVERGENT B2 ;  /* 0x0000000000027941 */ /* 0x000fea0003800200 */
.L_x_32:
        /* <DEDUP_REMOVED lines=25> */
.L_x_35:
[----:B------:R-:W-:Y:S05]  /*27e0*/  BSYNC.RECONVERGENT B2 ;  /* 0x0000000000027941 */ /* 0x000fea0003800200 */
.L_x_34:
        /* <DEDUP_REMOVED lines=26> */
.L_x_37:
[----:B------:R-:W-:Y:S05]  /*2990*/  BSYNC.RECONVERGENT B2 ;  /* 0x0000000000027941 */ /* 0x000fea0003800200 */
.L_x_36:
[----:B------:R1:W-:Y:S01]  /*29a0*/  STG.E desc[UR10][R10.64+0xc], R13 ;  /* 0x00000c0d0a007986 */ /* 0x0003e2000c10190a */
[----:B------:R-:W-:-:S07]  /*29b0*/  IADD3 R6, PT, PT, R6, 0x4, RZ ;  /* 0x0000000406067810 */ /* 0x000fce0007ffe0ff */
.L_x_29:
[----:B------:R-:W-:-:S13]  /*29c0*/  ISETP.NE.AND P0, PT, RZ, UR4, PT ;  /* 0x00000004ff007c0c */ /* 0x000fda000bf05270 */
[----:B------:R-:W-:Y:S05]  /*29d0*/  @!P0 EXIT ;  /* 0x000000000000894d */ /* 0x000fea0003800000 */
[----:B------:R-:W-:-:S09]  /*29e0*/  UISETP.NE.AND UP0, UPT, UR4, 0x1, UPT ;  /* 0x000000010400788c */ /* 0x000fd2000bf05270 */
[----:B------:R-:W-:Y:S05]  /*29f0*/  BRA.U !UP0, `(.L_x_38) ;  /* 0x0000000108ec7547 */ /* 0x000fea000b800000 */
[----:B01----:R-:W0:Y:S01]  /*2a00*/  LDC.64 R10, c[0x0][0x380] ;  /* 0x0000e000ff0a7b82 */ /* 0x003e220000000a00 */
[----:B------:R-:W-:-:S05]  /*2a10*/  IADD3 R14, PT, PT, R5, R6, RZ ;  /* 0x00000006050e7210 */ /* 0x000fca0007ffe0ff */
[----:B0-----:R-:W-:-:S05]  /*2a20*/  IMAD.WIDE R10, R14, 0x4, R10 ;  /* 0x000000040e0a7825 */ /* 0x001fca00078e020a */
        /* <DEDUP_REMOVED lines=24> */
.L_x_40:
[----:B------:R-:W-:Y:S05]  /*2bb0*/  BSYNC.RECONVERGENT B2 ;  /* 0x0000000000027941 */ /* 0x000fea0003800200 */
.L_x_39:
[----:B------:R-:W2:Y:S01]  /*2bc0*/  LDG.E.CONSTANT R11, desc[UR10][R10.64+0x4] ;  /* 0x0000040a0a0b7981 */ /* 0x000ea2000c1e9900 */
[----:B------:R-:W-:Y:S01]  /*2bd0*/  HFMA2 R9, -RZ, RZ, 0.96630859375, -0.0022525787353515625 ;  /* 0x3bbb989dff097431 */ /* 0x000fe200000001ff */
[----:B------:R-:W-:Y:S01]  /*2be0*/  MOV R13, 0x437c0000 ;  /* 0x437c0000000d7802 */ /* 0x000fe20000000f00 */
[----:B------:R-:W0:Y:S01]  /*2bf0*/  MUFU.RCP R12, R3 ;  /* 0x00000003000c7308 */ /* 0x000e220000001000 */
[----:B------:R-:W-:Y:S01]  /*2c00*/  BSSY.RECONVERGENT B2, `(.L_x_41) ;  /* 0x0000018000027945 */ /* 0x000fe20003800200 */
[----:B--2---:R-:W-:-:S04]  /*2c10*/  FADD R0, R11, -R4 ;  /* 0x800000040b007221 */ /* 0x004fc80000000000 */
[----:B------:R-:W-:Y:S02]  /*2c20*/  FFMA.SAT R2, R0, R9, 0.5 ;  /* 0x3f00000000027423 */ /* 0x000fe40000002009 */
[----:B------:R-:W1:Y:S02]  /*2c30*/  LDC.64 R8, c[0x0][0x388] ;  /* 0x0000e200ff087b82 */ /* 0x000e640000000a00 */
[----:B------:R-:W-:-:S04]  /*2c40*/  FFMA.RM R2, R2, R13, 12582913 ;  /* 0x4b40000102027423 */ /* 0x000fc8000000400d */
[C---:B------:R-:W-:Y:S01]  /*2c50*/  FADD R13, R2.reuse, -12583039 ;  /* 0xcb40007f020d7421 */ /* 0x040fe20000000000 */
[----:B------:R-:W-:-:S03]  /*2c60*/  SHF.L.U32 R2, R2, 0x17, RZ ;  /* 0x0000001702027819 */ /* 0x000fc600000006ff */
[----:B------:R-:W-:-:S04]  /*2c70*/  FFMA R13, R0, 1.4426950216293334961, -R13 ;  /* 0x3fb8aa3b000d7823 */ /* 0x000fc8000000080d */
[----:B------:R-:W-:-:S06]  /*2c80*/  FFMA R13, R0, 1.925963033500011079e-08, R13 ;  /* 0x32a57060000d7823 */ /* 0x000fcc000000000d */
        /* <DEDUP_REMOVED lines=15> */
.L_x_42:
[----:B------:R-:W-:Y:S05]  /*2d80*/  BSYNC.RECONVERGENT B2 ;  /* 0x0000000000027941 */ /* 0x000fea0003800200 */
.L_x_41:
[----:B------:R2:W-:Y:S01]  /*2d90*/  STG.E desc[UR10][R10.64+0x4], R9 ;  /* 0x000004090a007986 */ /* 0x0005e2000c10190a */
[----:B------:R-:W-:-:S07]  /*2da0*/  IADD3 R6, PT, PT, R6, 0x2, RZ ;  /* 0x0000000206067810 */ /* 0x000fce0007ffe0ff */
.L_x_38:
[----:B------:R-:W3:Y:S02]  /*2db0*/  LDC R0, c[0x0][0x394] ;  /* 0x0000e500ff007b82 */ /* 0x000ee40000000800 */
[----:B---3--:R-:W-:-:S04]  /*2dc0*/  LOP3.LUT R0, R0, 0x1, RZ, 0xc0, !PT ;  /* 0x0000000100007812 */ /* 0x008fc800078ec0ff */
[----:B------:R-:W-:-:S13]  /*2dd0*/  ISETP.NE.U32.AND P0, PT, R0, 0x1, PT ;  /* 0x000000010000780c */ /* 0x000fda0003f05070 */
[----:B------:R-:W-:Y:S05]  /*2de0*/  @P0 EXIT ;  /* 0x000000000000094d */ /* 0x000fea0003800000 */
[----:B--2---:R-:W2:Y:S01]  /*2df0*/  LDC.64 R8, c[0x0][0x380] ;  /* 0x0000e000ff087b82 */ /* 0x004ea20000000a00 */
[----:B------:R-:W-:-:S05]  /*2e00*/  IADD3 R5, PT, PT, R5, R6, RZ ;  /* 0x0000000605057210 */ /* 0x000fca0007ffe0ff */
[----:B--2---:R-:W-:-:S06]  /*2e10*/  IMAD.WIDE R6, R5, 0x4, R8 ;  /* 0x0000000405067825 */ /* 0x004fcc00078e0208 */
[----:B------:R-:W2:Y:S01]  /*2e20*/  LDG.E.CONSTANT R7, desc[UR10][R6.64] ;  /* 0x0000000a06077981 */ /* 0x000ea2000c1e9900 */
[----:B------:R-:W-:Y:S01]  /*2e30*/  HFMA2 R9, -RZ, RZ, 0.96630859375, -0.0022525787353515625 ;  /* 0x3bbb989dff097431 */ /* 0x000fe200000001ff */
[----:B01----:R-:W-:Y:S01]  /*2e40*/  MOV R11, 0x437c0000 ;  /* 0x437c0000000b7802 */ /* 0x003fe20000000f00 */
[----:B------:R-:W0:Y:S01]  /*2e50*/  MUFU.RCP R2, R3 ;  /* 0x0000000300027308 */ /* 0x000e220000001000 */
[----:B------:R-:W-:Y:S01]  /*2e60*/  BSSY.RECONVERGENT B2, `(.L_x_43) ;  /* 0x0000014000027945 */ /* 0x000fe20003800200 */
[----:B--2---:R-:W-:Y:S01]  /*2e70*/  FADD R4, R7, -R4 ;  /* 0x8000000407047221 */ /* 0x004fe20000000000 */
[----:B0-----:R-:W-:-:S03]  /*2e80*/  FFMA R7, R2, -R3, 1 ;  /* 0x3f80000002077423 */ /* 0x001fc60000000803 */
[----:B------:R-:W-:-:S04]  /*2e90*/  FFMA.SAT R0, R4, R9, 0.5 ;  /* 0x3f00000004007423 */ /* 0x000fc80000002009 */
[----:B------:R-:W-:-:S04]  /*2ea0*/  FFMA.RM R0, R0, R11, 12582913 ;  /* 0x4b40000100007423 */ /* 0x000fc8000000400b */
[C---:B------:R-:W-:Y:S01]  /*2eb0*/  FADD R9, R0.reuse, -12583039 ;  /* 0xcb40007f00097421 */ /* 0x040fe20000000000 */
[----:B------:R-:W-:-:S03]  /*2ec0*/  SHF.L.U32 R0, R0, 0x17, RZ ;  /* 0x0000001700007819 */ /* 0x000fc600000006ff */
[----:B------:R-:W-:-:S04]  /*2ed0*/  FFMA R9, R4, 1.4426950216293334961, -R9 ;  /* 0x3fb8aa3b04097823 */ /* 0x000fc80000000809 */
[----:B------:R-:W-:-:S06]  /*2ee0*/  FFMA R9, R4, 1.925963033500011079e-08, R9 ;  /* 0x32a5706004097823 */ /* 0x000fcc0000000009 */
        /* <DEDUP_REMOVED lines=11> */
.L_x_44:
[----:B------:R-:W-:Y:S05]  /*2fa0*/  BSYNC.RECONVERGENT B2 ;  /* 0x0000000000027941 */ /* 0x000fea0003800200 */
.L_x_43:
[----:B------:R-:W0:Y:S02]  /*2fb0*/  LDC.64 R2, c[0x0][0x388] ;  /* 0x0000e200ff027b82 */ /* 0x000e240000000a00 */
[----:B0-----:R-:W-:-:S05]  /*2fc0*/  IMAD.WIDE R2, R5, 0x4, R2 ;  /* 0x0000000405027825 */ /* 0x001fca00078e0202 */
[----:B------:R-:W-:Y:S01]  /*2fd0*/  STG.E desc[UR10][R2.64], R7 ;  /* 0x0000000702007986 */ /* 0x000fe2000c10190a */
[----:B------:R-:W-:Y:S05]  /*2fe0*/  EXIT ;  /* 0x000000000000794d */ /* 0x000fea0003800000 */
        .weak           $__internal_0_$__cuda_sm3x_div_rn_noftz_f32_slowpath
        .type           $__internal_0_$__cuda_sm3x_div_rn_noftz_f32_slowpath,@function
        .size           $__internal_0_$__cuda_sm3x_div_rn_noftz_f32_slowpath,(.L_x_57 - $__internal_0_$__cuda_sm3x_div_rn_noftz_f32_slowpath)
$__internal_0_$__cuda_sm3x_div_rn_noftz_f32_slowpath:
[----:B------:R-:W-:Y:S01]  /*2ff0*/  SHF.R.U32.HI R7, RZ, 0x17, R3 ;  /* 0x00000017ff077819 */ /* 0x000fe20000011603 */
[----:B------:R-:W-:Y:S01]  /*3000*/  BSSY.RECONVERGENT B0, `(.L_x_45) ;  /* 0x0000063000007945 */ /* 0x000fe20003800200 */
[----:B------:R-:W-:Y:S02]  /*3010*/  SHF.R.U32.HI R9, RZ, 0x17, R0 ;  /* 0x00000017ff097819 */ /* 0x000fe40000011600 */
[----:B------:R-:W-:Y:S02]  /*3020*/  LOP3.LUT R7, R7, 0xff, RZ, 0xc0, !PT ;  /* 0x000000ff07077812 */ /* 0x000fe400078ec0ff */
[----:B------:R-:W-:Y:S02]  /*3030*/  LOP3.LUT R9, R9, 0xff, RZ, 0xc0, !PT ;  /* 0x000000ff09097812 */ /* 0x000fe400078ec0ff */
[----:B------:R-:W-:Y:S02]  /*3040*/  IADD3 R12, PT, PT, R7, -0x1, RZ ;  /* 0xffffffff070c7810 */ /* 0x000fe40007ffe0ff */
[----:B------:R-:W-:-:S02]  /*3050*/  IADD3 R13, PT, PT, R9, -0x1, RZ ;  /* 0xffffffff090d7810 */ /* 0x000fc40007ffe0ff */
[----:B------:R-:W-:Y:S02]  /*3060*/  ISETP.GT.U32.AND P0, PT, R12, 0xfd, PT ;  /* 0x000000fd0c00780c */ /* 0x000fe40003f04070 */
[----:B------:R-:W-:Y:S02]  /*3070*/  MOV R17, R3 ;  /* 0x0000000300117202 */ /* 0x000fe40000000f00 */
[----:B------:R-:W-:-:S13]  /*3080*/  ISETP.GT.U32.OR P0, PT, R13, 0xfd, P0 ;  /* 0x000000fd0d00780c */ /* 0x000fda0000704470 */
[----:B------:R-:W-:Y:S01]  /*3090*/  @!P0 MOV R8, RZ ;  /* 0x000000ff00088202 */ /* 0x000fe20000000f00 */
[----:B------:R-:W-:Y:S06]  /*30a0*/  @!P0 BRA `(.L_x_46) ;  /* 0x00000000005c8947 */ /* 0x000fec0003800000 */
[----:B------:R-:W-:Y:S02]  /*30b0*/  FSETP.GTU.FTZ.AND P0, PT, |R0|, +INF , PT ;  /* 0x7f8000000000780b */ /* 0x000fe40003f1c200 */
[----:B------:R-:W-:-:S04]  /*30c0*/  FSETP.GTU.FTZ.AND P1, PT, |R3|, +INF , PT ;  /* 0x7f8000000300780b */ /* 0x000fc80003f3c200 */
[----:B------:R-:W-:-:S13]  /*30d0*/  PLOP3.LUT P0, PT, P0, P1, PT, 0xf8, 0x8f ;  /* 0x00000000008f781c */ /* 0x000fda0000703f70 */
[----:B------:R-:W-:Y:S05]  /*30e0*/  @P0 BRA `(.L_x_47) ;  /* 0x00000004004c0947 */ /* 0x000fea0003800000 */
[----:B------:R-:W-:-:S13]  /*30f0*/  LOP3.LUT P0, RZ, R17, 0x7fffffff, R0, 0xc8, !PT ;  /* 0x7fffffff11ff7812 */ /* 0x000fda000780c800 */
[----:B------:R-:W-:Y:S05]  /*3100*/  @!P0 BRA `(.L_x_48) ;  /* 0x00000004003c8947 */ /* 0x000fea0003800000 */
[C---:B------:R-:W-:Y:S02]  /*3110*/  FSETP.NEU.FTZ.AND P3, PT, |R0|.reuse, +INF , PT ;  /* 0x7f8000000000780b */ /* 0x040fe40003f7d200 */
[----:B------:R-:W-:Y:S02]  /*3120*/  FSETP.NEU.FTZ.AND P1, PT, |R3|, +INF , PT ;  /* 0x7f8000000300780b */ /* 0x000fe40003f3d200 */
[----:B------:R-:W-:-:S11]  /*3130*/  FSETP.NEU.FTZ.AND P0, PT, |R0|, +INF , PT ;  /* 0x7f8000000000780b */ /* 0x000fd60003f1d200 */
[----:B------:R-:W-:Y:S05]  /*3140*/  @!P1 BRA !P3, `(.L_x_48) ;  /* 0x00000004002c9947 */ /* 0x000fea0005800000 */
[----:B------:R-:W-:-:S04]  /*3150*/  LOP3.LUT P3, RZ, R0, 0x7fffffff, RZ, 0xc0, !PT ;  /* 0x7fffffff00ff7812 */ /* 0x000fc8000786c0ff */
[----:B------:R-:W-:-:S13]  /*3160*/  PLOP3.LUT P1, PT, P1, P3, PT, 0x2f, 0xf2 ;  /* 0x0000000000f2781c */ /* 0x000fda0000f26577 */
[----:B------:R-:W-:Y:S05]  /*3170*/  @P1 BRA `(.L_x_49) ;  /* 0x0000000400181947 */ /* 0x000fea0003800000 */
[----:B------:R-:W-:-:S04]  /*3180*/  LOP3.LUT P1, RZ, R17, 0x7fffffff, RZ, 0xc0, !PT ;  /* 0x7fffffff11ff7812 */ /* 0x000fc8000782c0ff */
[----:B------:R-:W-:-:S13]  /*3190*/  PLOP3.LUT P0, PT, P0, P1, PT, 0x2f, 0xf2 ;  /* 0x0000000000f2781c */ /* 0x000fda0000702577 */
[----:B------:R-:W-:Y:S05]  /*31a0*/  @P0 BRA `(.L_x_50) ;  /* 0x0000000400000947 */ /* 0x000fea0003800000 */
[----:B------:R-:W-:Y:S02]  /*31b0*/  ISETP.GE.AND P0, PT, R13, RZ, PT ;  /* 0x000000ff0d00720c */ /* 0x000fe40003f06270 */
[----:B------:R-:W-:-:S11]  /*31c0*/  ISETP.GE.AND P1, PT, R12, RZ, PT ;  /* 0x000000ff0c00720c */ /* 0x000fd60003f26270 */
[----:B------:R-:W-:Y:S01]  /*31d0*/  @P0 MOV R8, RZ ;  /* 0x000000ff00080202 */ /* 0x000fe20000000f00 */
[----:B------:R-:W-:Y:S01]  /*31e0*/  @!P0 FFMA R0, R0, 1.84467440737095516160e+19, RZ ;  /* 0x5f80000000008823 */ /* 0x000fe200000000ff */
[----:B------:R-:W-:Y:S01]  /*31f0*/  @!P0 MOV R8, 0xffffffc0 ;  /* 0xffffffc000088802 */ /* 0x000fe20000000f00 */
[----:B------:R-:W-:-:S03]  /*3200*/  @!P1 FFMA R17, R3, 1.84467440737095516160e+19, RZ ;  /* 0x5f80000003119823 */ /* 0x000fc600000000ff */
[----:B------:R-:W-:-:S07]  /*3210*/  @!P1 IADD3 R8, PT, PT, R8, 0x40, RZ ;  /* 0x0000004008089810 */ /* 0x000fce0007ffe0ff */
.L_x_46:
[----:B------:R-:W-:Y:S01]  /*3220*/  LEA R12, R7, 0xc0800000, 0x17 ;  /* 0xc0800000070c7811 */ /* 0x000fe200078eb8ff */
[----:B------:R-:W-:Y:S01]  /*3230*/  BSSY.RECONVERGENT B1, `(.L_x_51) ;  /* 0x0000036000017945 */ /* 0x000fe20003800200 */
[----:B------:R-:W-:Y:S02]  /*3240*/  IADD3 R9, PT, PT, R9, -0x7f, RZ ;  /* 0xffffff8109097810 */ /* 0x000fe40007ffe0ff */
[----:B------:R-:W-:-:S03]  /*3250*/  IADD3 R21, PT, PT, -R12, R17, RZ ;  /* 0x000000110c157210 */ /* 0x000fc60007ffe1ff */
[----:B------:R-:W-:Y:S01]  /*3260*/  IMAD R0, R9, -0x800000, R0 ;  /* 0xff80000009007824 */ /* 0x000fe200078e0200 */
[----:B------:R-:W0:Y:S01]  /*3270*/  MUFU.RCP R12, R21 ;  /* 0x00000015000c7308 */ /* 0x000e220000001000 */
[----:B------:R-:W-:Y:S01]  /*3280*/  FADD.FTZ R13, -R21, -RZ ;  /* 0x800000ff150d7221 */ /* 0x000fe20000010100 */
[----:B------:R-:W-:-:S04]  /*3290*/  IADD3 R9, PT, PT, R9, 0x7f, -R7 ;  /* 0x0000007f09097810 */ /* 0x000fc80007ffe807 */
[----:B------:R-:W-:Y:S01]  /*32a0*/  IADD3 R9, PT, PT, R9, R8, RZ ;  /* 0x0000000809097210 */ /* 0x000fe20007ffe0ff */
[----:B0-----:R-:W-:-:S04]  /*32b0*/  FFMA R17, R12, R13, 1 ;  /* 0x3f8000000c117423 */ /* 0x001fc8000000000d */
[----:B------:R-:W-:-:S04]  /*32c0*/  FFMA R17, R12, R17, R12 ;  /* 0x000000110c117223 */ /* 0x000fc8000000000c */
[----:B------:R-:W-:-:S04]  /*32d0*/  FFMA R12, R0, R17, RZ ;  /* 0x00000011000c7223 */ /* 0x000fc800000000ff */
[----:B------:R-:W-:-:S04]  /*32e0*/  FFMA R20, R13, R12, R0 ;  /* 0x0000000c0d147223 */ /* 0x000fc80000000000 */
[----:B------:R-:W-:-:S04]  /*32f0*/  FFMA R20, R17, R20, R12 ;  /* 0x0000001411147223 */ /* 0x000fc8000000000c */
[----:B------:R-:W-:-:S04]  /*3300*/  FFMA R13, R13, R20, R0 ;  /* 0x000000140d0d7223 */ /* 0x000fc80000000000 */
[----:B------:R-:W-:-:S05]  /*3310*/  FFMA R0, R17, R13, R20 ;  /* 0x0000000d11007223 */ /* 0x000fca0000000014 */
[----:B------:R-:W-:-:S04]  /*3320*/  SHF.R.U32.HI R7, RZ, 0x17, R0 ;  /* 0x00000017ff077819 */ /* 0x000fc80000011600 */
[----:B------:R-:W-:-:S04]  /*3330*/  LOP3.LUT R8, R7, 0xff, RZ, 0xc0, !PT ;  /* 0x000000ff07087812 */ /* 0x000fc800078ec0ff */
[----:B------:R-:W-:-:S04]  /*3340*/  IADD3 R7, PT, PT, R8, R9, RZ ;  /* 0x0000000908077210 */ /* 0x000fc80007ffe0ff */
[----:B------:R-:W-:-:S04]  /*3350*/  IADD3 R8, PT, PT, R7, -0x1, RZ ;  /* 0xffffffff07087810 */ /* 0x000fc80007ffe0ff */
[----:B------:R-:W-:-:S13]  /*3360*/  ISETP.GE.U32.AND P0, PT, R8, 0xfe, PT ;  /* 0x000000fe0800780c */ /* 0x000fda0003f06070 */
[----:B------:R-:W-:Y:S05]  /*3370*/  @!P0 BRA `(.L_x_52) ;  /* 0x0000000000808947 */ /* 0x000fea0003800000 */
[----:B------:R-:W-:-:S13]  /*3380*/  ISETP.GT.AND P0, PT, R7, 0xfe, PT ;  /* 0x000000fe0700780c */ /* 0x000fda0003f04270 */
[----:B------:R-:W-:Y:S05]  /*3390*/  @P0 BRA `(.L_x_53) ;  /* 0x00000000006c0947 */ /* 0x000fea0003800000 */
[----:B------:R-:W-:-:S13]  /*33a0*/  ISETP.GE.AND P0, PT, R7, 0x1, PT ;  /* 0x000000010700780c */ /* 0x000fda0003f06270 */
[----:B------:R-:W-:Y:S05]  /*33b0*/  @P0 BRA `(.L_x_54) ;  /* 0x0000000000740947 */ /* 0x000fea0003800000 */
[----:B------:R-:W-:Y:S02]  /*33c0*/  ISETP.GE.AND P0, PT, R7, -0x18, PT ;  /* 0xffffffe80700780c */ /* 0x000fe40003f06270 */
[----:B------:R-:W-:-:S11]  /*33d0*/  LOP3.LUT R0, R0, 0x80000000, RZ, 0xc0, !PT ;  /* 0x8000000000007812 */ /* 0x000fd600078ec0ff */
[----:B------:R-:W-:Y:S05]  /*33e0*/  @!P0 BRA `(.L_x_54) ;  /* 0x0000000000688947 */ /* 0x000fea0003800000 */
[CCC-:B------:R-:W-:Y:S01]  /*33f0*/  FFMA.RZ R8, R17.reuse, R13.reuse, R20.reuse ;  /* 0x0000000d11087223 */ /* 0x1c0fe2000000c014 */
[CCC-:B------:R-:W-:Y:S01]  /*3400*/  FFMA.RP R9, R17.reuse, R13.reuse, R20.reuse ;  /* 0x0000000d11097223 */ /* 0x1c0fe20000008014 */
[----:B------:R-:W-:Y:S01]  /*3410*/  FFMA.RM R20, R17, R13, R20 ;  /* 0x0000000d11147223 */ /* 0x000fe20000004014 */
[C---:B------:R-:W-:Y:S02]  /*3420*/  IADD3 R12, PT, PT, R7.reuse, 0x20, RZ ;  /* 0x00000020070c7810 */ /* 0x040fe40007ffe0ff */
[----:B------:R-:W-:Y:S02]  /*3430*/  LOP3.LUT R8, R8, 0x7fffff, RZ, 0xc0, !PT ;  /* 0x007fffff08087812 */ /* 0x000fe400078ec0ff */
[C---:B------:R-:W-:Y:S02]  /*3440*/  ISETP.NE.AND P3, PT, R7.reuse, RZ, PT ;  /* 0x000000ff0700720c */ /* 0x040fe40003f65270 */
[----:B------:R-:W-:Y:S02]  /*3450*/  LOP3.LUT R13, R8, 0x800000, RZ, 0xfc, !PT ;  /* 0x00800000080d7812 */ /* 0x000fe400078efcff */
[----:B------:R-:W-:-:S02]  /*3460*/  ISETP.NE.AND P1, PT, R7, RZ, PT ;  /* 0x000000ff0700720c */ /* 0x000fc40003f25270 */
[----:B------:R-:W-:Y:S02]  /*3470*/  IADD3 R7, PT, PT, -R7, RZ, RZ ;  /* 0x000000ff07077210 */ /* 0x000fe40007ffe1ff */
[----:B------:R-:W-:Y:S02]  /*3480*/  SHF.L.U32 R12, R13, R12, RZ ;  /* 0x0000000c0d0c7219 */ /* 0x000fe400000006ff */
[----:B------:R-:W-:Y:S02]  /*3490*/  FSETP.NEU.FTZ.AND P0, PT, R9, R20, PT ;  /* 0x000000140900720b */ /* 0x000fe40003f1d000 */
[----:B------:R-:W-:Y:S02]  /*34a0*/  SEL R8, R7, RZ, P3 ;  /* 0x000000ff07087207 */ /* 0x000fe40001800000 */
[----:B------:R-:W-:Y:S02]  /*34b0*/  ISETP.NE.AND P1, PT, R12, RZ, P1 ;  /* 0x000000ff0c00720c */ /* 0x000fe40000f25270 */
[----:B------:R-:W-:-:S02]  /*34c0*/  SHF.R.U32.HI R8, RZ, R8, R13 ;  /* 0x00000008ff087219 */ /* 0x000fc4000001160d */
[----:B------:R-:W-:Y:S02]  /*34d0*/  PLOP3.LUT P0, PT, P0, P1, PT, 0xf8, 0x8f ;  /* 0x00000000008f781c */ /* 0x000fe40000703f70 */
[----:B------:R-:W-:Y:S02]  /*34e0*/  SHF.R.U32.HI R12, RZ, 0x1, R8 ;  /* 0x00000001ff0c7819 */ /* 0x000fe40000011608 */
[----:B------:R-:W-:-:S04]  /*34f0*/  SEL R7, RZ, 0x1, !P0 ;  /* 0x00000001ff077807 */ /* 0x000fc80004000000 */
[----:B------:R-:W-:-:S04]  /*3500*/  LOP3.LUT R7, R7, 0x1, R12, 0xf8, !PT ;  /* 0x0000000107077812 */ /* 0x000fc800078ef80c */
[----:B------:R-:W-:-:S04]  /*3510*/  LOP3.LUT R7, R7, R8, RZ, 0xc0, !PT ;  /* 0x0000000807077212 */ /* 0x000fc800078ec0ff */
[----:B------:R-:W-:-:S04]  /*3520*/  IADD3 R7, PT, PT, R12, R7, RZ ;  /* 0x000000070c077210 */ /* 0x000fc80007ffe0ff */
[----:B------:R-:W-:Y:S01]  /*3530*/  LOP3.LUT R0, R7, R0, RZ, 0xfc, !PT ;  /* 0x0000000007007212 */ /* 0x000fe200078efcff */
[----:B------:R-:W-:Y:S06]  /*3540*/  BRA `(.L_x_54) ;  /* 0x0000000000107947 */ /* 0x000fec0003800000 */
.L_x_53:
[----:B------:R-:W-:-:S04]  /*3550*/  LOP3.LUT R0, R0, 0x80000000, RZ, 0xc0, !PT ;  /* 0x8000000000007812 */ /* 0x000fc800078ec0ff */
[----:B------:R-:W-:Y:S01]  /*3560*/  LOP3.LUT R0, R0, 0x7f800000, RZ, 0xfc, !PT ;  /* 0x7f80000000007812 */ /* 0x000fe200078efcff */
[----:B------:R-:W-:Y:S06]  /*3570*/  BRA `(.L_x_54) ;  /* 0x0000000000047947 */ /* 0x000fec0003800000 */
.L_x_52:
[----:B------:R-:W-:-:S07]  /*3580*/  LEA R0, R9, R0, 0x17 ;  /* 0x0000000009007211 */ /* 0x000fce00078eb8ff */
.L_x_54:
[----:B------:R-:W-:Y:S05]  /*3590*/  BSYNC.RECONVERGENT B1 ;  /* 0x0000000000017941 */ /* 0x000fea0003800200 */
.L_x_51:
[----:B------:R-:W-:Y:S05]  /*35a0*/  BRA `(.L_x_55) ;  /* 0x0000000000207947 */ /* 0x000fea0003800000 */
.L_x_50:
[----:B------:R-:W-:-:S04]  /*35b0*/  LOP3.LUT R0, R17, 0x80000000, R0, 0x48, !PT ;  /* 0x8000000011007812 */ /* 0x000fc800078e4800 */
[----:B------:R-:W-:Y:S01]  /*35c0*/  LOP3.LUT R0, R0, 0x7f800000, RZ, 0xfc, !PT ;  /* 0x7f80000000007812 */ /* 0x000fe200078efcff */
[----:B------:R-:W-:Y:S06]  /*35d0*/  BRA `(.L_x_55) ;  /* 0x0000000000147947 */ /* 0x000fec0003800000 */
.L_x_49:
[----:B------:R-:W-:Y:S01]  /*35e0*/  LOP3.LUT R0, R17, 0x80000000, R0, 0x48, !PT ;  /* 0x8000000011007812 */ /* 0x000fe200078e4800 */
[----:B------:R-:W-:Y:S06]  /*35f0*/  BRA `(.L_x_55) ;  /* 0x00000000000c7947 */ /* 0x000fec0003800000 */
.L_x_48:
[----:B------:R-:W0:Y:S01]  /*3600*/  MUFU.RSQ R0, -QNAN ;  /* 0xffc0000000007908 */ /* 0x000e220000001400 */
[----:B------:R-:W-:Y:S05]  /*3610*/  BRA `(.L_x_55) ;  /* 0x0000000000047947 */ /* 0x000fea0003800000 */
.L_x_47:
[----:B------:R-:W-:-:S07]  /*3620*/  FADD.FTZ R0, R0, R3 ;  /* 0x0000000300007221 */ /* 0x000fce0000010000 */
.L_x_55:
[----:B------:R-:W-:Y:S05]  /*3630*/  BSYNC.RECONVERGENT B0 ;  /* 0x0000000000007941 */ /* 0x000fea0003800200 */
.L_x_45:
[----:B------:R-:W-:Y:S01]  /*3640*/  HFMA2 R9, -RZ, RZ, 0, 0 ;  /* 0x00000000ff097431 */ /* 0x000fe200000001ff */
[----:B------:R-:W-:Y:S02]  /*3650*/  MOV R8, R2 ;  /* 0x0000000200087202 */ /* 0x000fe40000000f00 */
[----:B0-----:R-:W-:Y:S02]  /*3660*/  MOV R7, R0 ;  /* 0x0000000000077202 */ /* 0x001fe40000000f00 */
[----:B------:R-:W-:Y:S05]  /*3670*/  RET.REL.NODEC R8 `(_Z13softmaxKernelPfS_ii) ;  /* 0xffffffc808607950 */ /* 0x000fea0003c3ffff */
.L_x_56:
[----:B------:R-:W-:-:S00]  /*3680*/  BRA `(.L_x_56) ;  /* 0xfffffffc00fc7947 */ /* 0x000fc0000383ffff */
[----:B------:R-:W-:-:S00]  /*3690*/  NOP ;  /* 0x0000000000007918 */ /* 0x000fc00000000000 */
        /* <DEDUP_REMOVED lines=14> */
.L_x_57:


//--------------------- .nv.shared.reserved.0     --------------------------
	.section	.nv.shared.reserved.0,"aw",@nobits
	.weak		__nv_reservedSMEM_offset_0_alias
	.size		__nv_reservedSMEM_offset_0_alias, 0, 64
	.other		__nv_reservedSMEM_offset_0_alias,@"STO_CUDA_RESERVED_SHARED STV_DEFAULT"
__nv_reservedSMEM_offset_0_alias:
	.zero		0
	.zero		64


//--------------------- .nv.constant0._Z13softmaxKernelPfS_ii --------------------------
	.section	.nv.constant0._Z13softmaxKernelPfS_ii,"a",@progbits
	.sectionflags	@""
	.align	4
.nv.constant0._Z13softmaxKernelPfS_ii:
	.zero		920


//--------------------- SYMBOLS --------------------------

	.type		.nv.reservedSmem.offset0,@object
	.size		.nv.reservedSmem.offset0,0x4
